//
// Generated by NVIDIA NVVM Compiler
//
// Compiler Build ID: CL-36424714
// Cuda compilation tools, release 13.0, V13.0.88
// Based on NVVM 20.0.0
//

.version 9.0
.target sm_100
.address_size 64

	// .globl	_Z8warpSortPfi
.global .align 1 .b8 _ZN34_INTERNAL_998f501f_4_k_cu_fd48b4504cuda3std3__45__cpo5beginE[1];
.global .align 1 .b8 _ZN34_INTERNAL_998f501f_4_k_cu_fd48b4504cuda3std3__45__cpo3endE[1];
.global .align 1 .b8 _ZN34_INTERNAL_998f501f_4_k_cu_fd48b4504cuda3std3__45__cpo6cbeginE[1];
.global .align 1 .b8 _ZN34_INTERNAL_998f501f_4_k_cu_fd48b4504cuda3std3__45__cpo4cendE[1];
.global .align 1 .b8 _ZN34_INTERNAL_998f501f_4_k_cu_fd48b4504cuda3std3__45__cpo6rbeginE[1];
.global .align 1 .b8 _ZN34_INTERNAL_998f501f_4_k_cu_fd48b4504cuda3std3__45__cpo4rendE[1];
.global .align 1 .b8 _ZN34_INTERNAL_998f501f_4_k_cu_fd48b4504cuda3std3__45__cpo7crbeginE[1];
.global .align 1 .b8 _ZN34_INTERNAL_998f501f_4_k_cu_fd48b4504cuda3std3__45__cpo5crendE[1];
.global .align 1 .b8 _ZN34_INTERNAL_998f501f_4_k_cu_fd48b4504cuda3std3__436_GLOBAL__N__998f501f_4_k_cu_fd48b4506ignoreE[1];
.global .align 1 .b8 _ZN34_INTERNAL_998f501f_4_k_cu_fd48b4504cuda3std3__419piecewise_constructE[1];
.global .align 1 .b8 _ZN34_INTERNAL_998f501f_4_k_cu_fd48b4504cuda3std3__48in_placeE[1];
.global .align 1 .b8 _ZN34_INTERNAL_998f501f_4_k_cu_fd48b4504cuda3std3__420unreachable_sentinelE[1];
.global .align 1 .b8 _ZN34_INTERNAL_998f501f_4_k_cu_fd48b4504cuda3std3__47nulloptE[1];
.global .align 1 .b8 _ZN34_INTERNAL_998f501f_4_k_cu_fd48b4504cuda3std3__48unexpectE[1];
.global .align 1 .b8 _ZN34_INTERNAL_998f501f_4_k_cu_fd48b4504cuda3std6ranges3__45__cpo4swapE[1];
.global .align 1 .b8 _ZN34_INTERNAL_998f501f_4_k_cu_fd48b4504cuda3std6ranges3__45__cpo9iter_moveE[1];
.global .align 1 .b8 _ZN34_INTERNAL_998f501f_4_k_cu_fd48b4504cuda3std6ranges3__45__cpo5beginE[1];
.global .align 1 .b8 _ZN34_INTERNAL_998f501f_4_k_cu_fd48b4504cuda3std6ranges3__45__cpo3endE[1];
.global .align 1 .b8 _ZN34_INTERNAL_998f501f_4_k_cu_fd48b4504cuda3std6ranges3__45__cpo6cbeginE[1];
.global .align 1 .b8 _ZN34_INTERNAL_998f501f_4_k_cu_fd48b4504cuda3std6ranges3__45__cpo4cendE[1];
.global .align 1 .b8 _ZN34_INTERNAL_998f501f_4_k_cu_fd48b4504cuda3std6ranges3__45__cpo7advanceE[1];
.global .align 1 .b8 _ZN34_INTERNAL_998f501f_4_k_cu_fd48b4504cuda3std6ranges3__45__cpo9iter_swapE[1];
.global .align 1 .b8 _ZN34_INTERNAL_998f501f_4_k_cu_fd48b4504cuda3std6ranges3__45__cpo4nextE[1];
.global .align 1 .b8 _ZN34_INTERNAL_998f501f_4_k_cu_fd48b4504cuda3std6ranges3__45__cpo4prevE[1];
.global .align 1 .b8 _ZN34_INTERNAL_998f501f_4_k_cu_fd48b4504cuda3std6ranges3__45__cpo4dataE[1];
.global .align 1 .b8 _ZN34_INTERNAL_998f501f_4_k_cu_fd48b4504cuda3std6ranges3__45__cpo5cdataE[1];
.global .align 1 .b8 _ZN34_INTERNAL_998f501f_4_k_cu_fd48b4504cuda3std6ranges3__45__cpo4sizeE[1];
.global .align 1 .b8 _ZN34_INTERNAL_998f501f_4_k_cu_fd48b4504cuda3std6ranges3__45__cpo5ssizeE[1];
.global .align 1 .b8 _ZN34_INTERNAL_998f501f_4_k_cu_fd48b4504cuda3std6ranges3__45__cpo8distanceE[1];
.global .align 1 .b8 _ZN34_INTERNAL_998f501f_4_k_cu_fd48b4506thrust24THRUST_300001_SM_1000_NS8cuda_cub3parE[1];
.global .align 1 .b8 _ZN34_INTERNAL_998f501f_4_k_cu_fd48b4506thrust24THRUST_300001_SM_1000_NS8cuda_cub10par_nosyncE[1];
.global .align 1 .b8 _ZN34_INTERNAL_998f501f_4_k_cu_fd48b4506thrust24THRUST_300001_SM_1000_NS6system6detail10sequential3seqE[1];
.global .align 1 .b8 _ZN34_INTERNAL_998f501f_4_k_cu_fd48b4506thrust24THRUST_300001_SM_1000_NS12placeholders2_1E[1];
.global .align 1 .b8 _ZN34_INTERNAL_998f501f_4_k_cu_fd48b4506thrust24THRUST_300001_SM_1000_NS12placeholders2_2E[1];
.global .align 1 .b8 _ZN34_INTERNAL_998f501f_4_k_cu_fd48b4506thrust24THRUST_300001_SM_1000_NS12placeholders2_3E[1];
.global .align 1 .b8 _ZN34_INTERNAL_998f501f_4_k_cu_fd48b4506thrust24THRUST_300001_SM_1000_NS12placeholders2_4E[1];
.global .align 1 .b8 _ZN34_INTERNAL_998f501f_4_k_cu_fd48b4506thrust24THRUST_300001_SM_1000_NS12placeholders2_5E[1];
.global .align 1 .b8 _ZN34_INTERNAL_998f501f_4_k_cu_fd48b4506thrust24THRUST_300001_SM_1000_NS12placeholders2_6E[1];
.global .align 1 .b8 _ZN34_INTERNAL_998f501f_4_k_cu_fd48b4506thrust24THRUST_300001_SM_1000_NS12placeholders2_7E[1];
.global .align 1 .b8 _ZN34_INTERNAL_998f501f_4_k_cu_fd48b4506thrust24THRUST_300001_SM_1000_NS12placeholders2_8E[1];
.global .align 1 .b8 _ZN34_INTERNAL_998f501f_4_k_cu_fd48b4506thrust24THRUST_300001_SM_1000_NS12placeholders2_9E[1];
.global .align 1 .b8 _ZN34_INTERNAL_998f501f_4_k_cu_fd48b4506thrust24THRUST_300001_SM_1000_NS12placeholders3_10E[1];
.global .align 1 .b8 _ZN34_INTERNAL_998f501f_4_k_cu_fd48b4506thrust24THRUST_300001_SM_1000_NS3seqE[1];

.visible .entry _Z8warpSortPfi(
	.param .u64 .ptr .align 1 _Z8warpSortPfi_param_0,
	.param .u32 _Z8warpSortPfi_param_1
)
{
	.reg .pred 	%p<47>;
	.reg .b32 	%r<161>;
	.reg .b32 	%f<32>;
	.reg .b64 	%rd<5>;

	ld.param.u64 	%rd1, [_Z8warpSortPfi_param_0];
	ld.param.u32 	%r3, [_Z8warpSortPfi_param_1];
	mov.u32 	%r4, %ntid.x;
	mov.u32 	%r5, %ctaid.x;
	mov.u32 	%r1, %tid.x;
	mad.lo.s32 	%r2, %r4, %r5, %r1;
	setp.ge.u32 	%p1, %r2, %r3;
	@%p1 bra 	$L__BB0_2;
	cvta.to.global.u64 	%rd2, %rd1;
	mul.wide.u32 	%rd3, %r2, 4;
	add.s64 	%rd4, %rd2, %rd3;
	and.b32  	%r103, %r1, 31;
	ld.global.f32 	%f1, [%rd4];
	mov.b32 	%r105, 1;
	// begin inline asm
	bfe.u32 %r6, %r103, %r105, %r105;
	// end inline asm
	mov.b32 	%r104, 0;
	// begin inline asm
	bfe.u32 %r10, %r103, %r104, %r105;
	// end inline asm
	xor.b32  	%r106, %r10, %r6;
	mov.b32 	%r107, %f1;
	shfl.sync.bfly.b32	%r108|%p2, %r107, 1, 31, -1;
	mov.b32 	%f2, %r108;
	setp.lt.f32 	%p3, %f1, %f2;
	selp.u32 	%r109, 1, 0, %p3;
	setp.eq.s32 	%p4, %r106, %r109;
	selp.f32 	%f3, %f2, %f1, %p4;
	st.global.f32 	[%rd4], %f3;
	mov.b32 	%r96, 2;
	// begin inline asm
	bfe.u32 %r14, %r103, %r96, %r105;
	// end inline asm
	// begin inline asm
	bfe.u32 %r18, %r103, %r105, %r105;
	// end inline asm
	xor.b32  	%r110, %r18, %r14;
	mov.b32 	%r111, %f3;
	shfl.sync.bfly.b32	%r112|%p5, %r111, 2, 31, -1;
	mov.b32 	%f4, %r112;
	setp.lt.f32 	%p6, %f3, %f4;
	selp.u32 	%r113, 1, 0, %p6;
	setp.eq.s32 	%p7, %r110, %r113;
	selp.f32 	%f5, %f4, %f3, %p7;
	st.global.f32 	[%rd4], %f5;
	// begin inline asm
	bfe.u32 %r22, %r103, %r96, %r105;
	// end inline asm
	// begin inline asm
	bfe.u32 %r26, %r103, %r104, %r105;
	// end inline asm
	xor.b32  	%r114, %r26, %r22;
	mov.b32 	%r115, %f5;
	shfl.sync.bfly.b32	%r116|%p8, %r115, 1, 31, -1;
	mov.b32 	%f6, %r116;
	setp.lt.f32 	%p9, %f5, %f6;
	selp.u32 	%r117, 1, 0, %p9;
	setp.eq.s32 	%p10, %r114, %r117;
	selp.f32 	%f7, %f6, %f5, %p10;
	st.global.f32 	[%rd4], %f7;
	mov.b32 	%r92, 3;
	// begin inline asm
	bfe.u32 %r30, %r103, %r92, %r105;
	// end inline asm
	// begin inline asm
	bfe.u32 %r34, %r103, %r96, %r105;
	// end inline asm
	xor.b32  	%r118, %r34, %r30;
	mov.b32 	%r119, %f7;
	shfl.sync.bfly.b32	%r120|%p11, %r119, 4, 31, -1;
	mov.b32 	%f8, %r120;
	setp.lt.f32 	%p12, %f7, %f8;
	selp.u32 	%r121, 1, 0, %p12;
	setp.eq.s32 	%p13, %r118, %r121;
	selp.f32 	%f9, %f8, %f7, %p13;
	st.global.f32 	[%rd4], %f9;
	// begin inline asm
	bfe.u32 %r38, %r103, %r92, %r105;
	// end inline asm
	// begin inline asm
	bfe.u32 %r42, %r103, %r105, %r105;
	// end inline asm
	xor.b32  	%r122, %r42, %r38;
	mov.b32 	%r123, %f9;
	shfl.sync.bfly.b32	%r124|%p14, %r123, 2, 31, -1;
	mov.b32 	%f10, %r124;
	setp.lt.f32 	%p15, %f9, %f10;
	selp.u32 	%r125, 1, 0, %p15;
	setp.eq.s32 	%p16, %r122, %r125;
	selp.f32 	%f11, %f10, %f9, %p16;
	st.global.f32 	[%rd4], %f11;
	// begin inline asm
	bfe.u32 %r46, %r103, %r92, %r105;
	// end inline asm
	// begin inline asm
	bfe.u32 %r50, %r103, %r104, %r105;
	// end inline asm
	xor.b32  	%r126, %r50, %r46;
	mov.b32 	%r127, %f11;
	shfl.sync.bfly.b32	%r128|%p17, %r127, 1, 31, -1;
	mov.b32 	%f12, %r128;
	setp.lt.f32 	%p18, %f11, %f12;
	selp.u32 	%r129, 1, 0, %p18;
	setp.eq.s32 	%p19, %r126, %r129;
	selp.f32 	%f13, %f12, %f11, %p19;
	st.global.f32 	[%rd4], %f13;
	mov.b32 	%r88, 4;
	// begin inline asm
	bfe.u32 %r54, %r103, %r88, %r105;
	// end inline asm
	// begin inline asm
	bfe.u32 %r58, %r103, %r92, %r105;
	// end inline asm
	xor.b32  	%r130, %r58, %r54;
	mov.b32 	%r131, %f13;
	shfl.sync.bfly.b32	%r132|%p20, %r131, 8, 31, -1;
	mov.b32 	%f14, %r132;
	setp.lt.f32 	%p21, %f13, %f14;
	selp.u32 	%r133, 1, 0, %p21;
	setp.eq.s32 	%p22, %r130, %r133;
	selp.f32 	%f15, %f14, %f13, %p22;
	st.global.f32 	[%rd4], %f15;
	// begin inline asm
	bfe.u32 %r62, %r103, %r88, %r105;
	// end inline asm
	// begin inline asm
	bfe.u32 %r66, %r103, %r96, %r105;
	// end inline asm
	xor.b32  	%r134, %r66, %r62;
	mov.b32 	%r135, %f15;
	shfl.sync.bfly.b32	%r136|%p23, %r135, 4, 31, -1;
	mov.b32 	%f16, %r136;
	setp.lt.f32 	%p24, %f15, %f16;
	selp.u32 	%r137, 1, 0, %p24;
	setp.eq.s32 	%p25, %r134, %r137;
	selp.f32 	%f17, %f16, %f15, %p25;
	st.global.f32 	[%rd4], %f17;
	// begin inline asm
	bfe.u32 %r70, %r103, %r88, %r105;
	// end inline asm
	// begin inline asm
	bfe.u32 %r74, %r103, %r105, %r105;
	// end inline asm
	xor.b32  	%r138, %r74, %r70;
	mov.b32 	%r139, %f17;
	shfl.sync.bfly.b32	%r140|%p26, %r139, 2, 31, -1;
	mov.b32 	%f18, %r140;
	setp.lt.f32 	%p27, %f17, %f18;
	selp.u32 	%r141, 1, 0, %p27;
	setp.eq.s32 	%p28, %r138, %r141;
	selp.f32 	%f19, %f18, %f17, %p28;
	st.global.f32 	[%rd4], %f19;
	// begin inline asm
	bfe.u32 %r78, %r103, %r88, %r105;
	// end inline asm
	// begin inline asm
	bfe.u32 %r82, %r103, %r104, %r105;
	// end inline asm
	xor.b32  	%r142, %r82, %r78;
	mov.b32 	%r143, %f19;
	shfl.sync.bfly.b32	%r144|%p29, %r143, 1, 31, -1;
	mov.b32 	%f20, %r144;
	setp.lt.f32 	%p30, %f19, %f20;
	selp.u32 	%r145, 1, 0, %p30;
	setp.eq.s32 	%p31, %r142, %r145;
	selp.f32 	%f21, %f20, %f19, %p31;
	st.global.f32 	[%rd4], %f21;
	// begin inline asm
	bfe.u32 %r86, %r103, %r88, %r105;
	// end inline asm
	mov.b32 	%r146, %f21;
	shfl.sync.bfly.b32	%r147|%p32, %r146, 16, 31, -1;
	mov.b32 	%f22, %r147;
	setp.lt.f32 	%p33, %f21, %f22;
	selp.u32 	%r148, 1, 0, %p33;
	setp.eq.s32 	%p34, %r86, %r148;
	selp.f32 	%f23, %f22, %f21, %p34;
	st.global.f32 	[%rd4], %f23;
	// begin inline asm
	bfe.u32 %r90, %r103, %r92, %r105;
	// end inline asm
	mov.b32 	%r149, %f23;
	shfl.sync.bfly.b32	%r150|%p35, %r149, 8, 31, -1;
	mov.b32 	%f24, %r150;
	setp.lt.f32 	%p36, %f23, %f24;
	selp.u32 	%r151, 1, 0, %p36;
	setp.eq.s32 	%p37, %r90, %r151;
	selp.f32 	%f25, %f24, %f23, %p37;
	st.global.f32 	[%rd4], %f25;
	// begin inline asm
	bfe.u32 %r94, %r103, %r96, %r105;
	// end inline asm
	mov.b32 	%r152, %f25;
	shfl.sync.bfly.b32	%r153|%p38, %r152, 4, 31, -1;
	mov.b32 	%f26, %r153;
	setp.lt.f32 	%p39, %f25, %f26;
	selp.u32 	%r154, 1, 0, %p39;
	setp.eq.s32 	%p40, %r94, %r154;
	selp.f32 	%f27, %f26, %f25, %p40;
	st.global.f32 	[%rd4], %f27;
	// begin inline asm
	bfe.u32 %r98, %r103, %r105, %r105;
	// end inline asm
	mov.b32 	%r155, %f27;
	shfl.sync.bfly.b32	%r156|%p41, %r155, 2, 31, -1;
	mov.b32 	%f28, %r156;
	setp.lt.f32 	%p42, %f27, %f28;
	selp.u32 	%r157, 1, 0, %p42;
	setp.eq.s32 	%p43, %r98, %r157;
	selp.f32 	%f29, %f28, %f27, %p43;
	st.global.f32 	[%rd4], %f29;
	// begin inline asm
	bfe.u32 %r102, %r103, %r104, %r105;
	// end inline asm
	mov.b32 	%r158, %f29;
	shfl.sync.bfly.b32	%r159|%p44, %r158, 1, 31, -1;
	mov.b32 	%f30, %r159;
	setp.lt.f32 	%p45, %f29, %f30;
	selp.u32 	%r160, 1, 0, %p45;
	setp.eq.s32 	%p46, %r102, %r160;
	selp.f32 	%f31, %f30, %f29, %p46;
	st.global.f32 	[%rd4], %f31;
$L__BB0_2:
	ret;

}
	// .globl	_ZN3cub18CUB_300001_SM_10006detail11EmptyKernelIvEEvv
.visible .entry _ZN3cub18CUB_300001_SM_10006detail11EmptyKernelIvEEvv()
{


	ret;

}
	// .globl	_ZN3cub18CUB_300001_SM_10006detail8for_each13static_kernelINS2_12policy_hub_t12policy_500_tEmN6thrust24THRUST_300001_SM_1000_NS8cuda_cub20__uninitialized_fill7functorINS7_10device_ptrIfEEfEEEEvT0_T1_
.visible .entry _ZN3cub18CUB_300001_SM_10006detail8for_each13static_kernelINS2_12policy_hub_t12policy_500_tEmN6thrust24THRUST_300001_SM_1000_NS8cuda_cub20__uninitialized_fill7functorINS7_10device_ptrIfEEfEEEEvT0_T1_(
	.param .u64 _ZN3cub18CUB_300001_SM_10006detail8for_each13static_kernelINS2_12policy_hub_t12policy_500_tEmN6thrust24THRUST_300001_SM_1000_NS8cuda_cub20__uninitialized_fill7functorINS7_10device_ptrIfEEfEEEEvT0_T1__param_0,
	.param .align 8 .b8 _ZN3cub18CUB_300001_SM_10006detail8for_each13static_kernelINS2_12policy_hub_t12policy_500_tEmN6thrust24THRUST_300001_SM_1000_NS8cuda_cub20__uninitialized_fill7functorINS7_10device_ptrIfEEfEEEEvT0_T1__param_1[16]
)
.maxntid 256
{
	.reg .pred 	%p<4>;
	.reg .b16 	%rs<5>;
	.reg .b32 	%r<10>;
	.reg .b32 	%f<3>;
	.reg .b64 	%rd<16>;

	ld.param.f32 	%f2, [_ZN3cub18CUB_300001_SM_10006detail8for_each13static_kernelINS2_12policy_hub_t12policy_500_tEmN6thrust24THRUST_300001_SM_1000_NS8cuda_cub20__uninitialized_fill7functorINS7_10device_ptrIfEEfEEEEvT0_T1__param_1+8];
	ld.param.u64 	%rd4, [_ZN3cub18CUB_300001_SM_10006detail8for_each13static_kernelINS2_12policy_hub_t12policy_500_tEmN6thrust24THRUST_300001_SM_1000_NS8cuda_cub20__uninitialized_fill7functorINS7_10device_ptrIfEEfEEEEvT0_T1__param_1];
	ld.param.u64 	%rd5, [_ZN3cub18CUB_300001_SM_10006detail8for_each13static_kernelINS2_12policy_hub_t12policy_500_tEmN6thrust24THRUST_300001_SM_1000_NS8cuda_cub20__uninitialized_fill7functorINS7_10device_ptrIfEEfEEEEvT0_T1__param_0];
	mov.u32 	%r7, %ctaid.x;
	mul.wide.u32 	%rd1, %r7, 512;
	sub.s64 	%rd2, %rd5, %rd1;
	setp.lt.u64 	%p1, %rd2, 512;
	@%p1 bra 	$L__BB2_2;
	mov.u32 	%r9, %tid.x;
	cvta.to.global.u64 	%rd11, %rd4;
	cvt.u64.u32 	%rd12, %r9;
	add.s64 	%rd13, %rd1, %rd12;
	shl.b64 	%rd14, %rd13, 2;
	add.s64 	%rd15, %rd11, %rd14;
	st.global.f32 	[%rd15], %f2;
	st.global.f32 	[%rd15+1024], %f2;
	bra.uni 	$L__BB2_6;
$L__BB2_2:
	cvta.to.global.u64 	%rd6, %rd4;
	mov.u32 	%r1, %tid.x;
	cvt.u64.u32 	%rd7, %r1;
	setp.le.u64 	%p2, %rd2, %rd7;
	add.s64 	%rd8, %rd1, %rd7;
	shl.b64 	%rd9, %rd8, 2;
	add.s64 	%rd3, %rd6, %rd9;
	@%p2 bra 	$L__BB2_4;
	st.global.f32 	[%rd3], %f2;
$L__BB2_4:
	add.s32 	%r8, %r1, 256;
	cvt.u64.u32 	%rd10, %r8;
	setp.le.u64 	%p3, %rd2, %rd10;
	@%p3 bra 	$L__BB2_6;
	st.global.f32 	[%rd3+1024], %f2;
$L__BB2_6:
	ret;

}


// ===== COMPILED SASS (sm_100) =====

	.target	sm_100

	.elftype	@"ET_EXEC"


//--------------------- .note.nv.tkinfo           --------------------------
	.section	.note.nv.tkinfo,"",@"SHT_NOTE"
	.sectionflags	@"SHF_NOTE_NV_TKINFO"
	.tkinfo
        /*0018*/ 	.word	0x00000002
        /*0030*/ 	.string	""
        /*0030*/ 	.string	"ptxas"
        /*0030*/ 	.string	"Cuda compilation tools, release 13.0, V13.0.88"
        /*0030*/ 	.string	"Build cuda_13.0.r13.0/compiler.36424714_0"
        /*0030*/ 	.string	"-arch sm_100 -m 64 "



//--------------------- .note.nv.cuinfo           --------------------------
	.section	.note.nv.cuinfo,"",@"SHT_NOTE"
	.sectionflags	@"SHF_NOTE_NV_CUINFO"
        /*0018*/ 	.short	0x0002
        /*001a*/ 	.short	0x0064
        /*001c*/ 	.short	0x0082
	.zero		2


//--------------------- .nv.info                  --------------------------
	.section	.nv.info,"",@"SHT_CUDA_INFO"
	.align	4


	//----- nvinfo : EIATTR_REGCOUNT
	.align		4
        /*0000*/ 	.byte	0x04, 0x2f
        /*0002*/ 	.short	(.L_44 - .L_43)
	.align		4
.L_43:
        /*0004*/ 	.word	index@(_Z8warpSortPfi)
        /*0008*/ 	.word	0x0000001c


	//----- nvinfo : EIATTR_FRAME_SIZE
	.align		4
.L_44:
        /*000c*/ 	.byte	0x04, 0x11
        /*000e*/ 	.short	(.L_46 - .L_45)
	.align		4
.L_45:
        /*0010*/ 	.word	index@(_Z8warpSortPfi)
        /*0014*/ 	.word	0x00000000


	//----- nvinfo : EIATTR_REGCOUNT
	.align		4
.L_46:
        /*0018*/ 	.byte	0x04, 0x2f
        /*001a*/ 	.short	(.L_48 - .L_47)
	.align		4
.L_47:
        /*001c*/ 	.word	index@(_ZN3cub18CUB_300001_SM_10006detail11EmptyKernelIvEEvv)
        /*0020*/ 	.word	0x00000004


	//----- nvinfo : EIATTR_FRAME_SIZE
	.align		4
.L_48:
        /*0024*/ 	.byte	0x04, 0x11
        /*0026*/ 	.short	(.L_50 - .L_49)
	.align		4
.L_49:
        /*0028*/ 	.word	index@(_ZN3cub18CUB_300001_SM_10006detail11EmptyKernelIvEEvv)
        /*002c*/ 	.word	0x00000000


	//----- nvinfo : EIATTR_REGCOUNT
	.align		4
.L_50:
        /*0030*/ 	.byte	0x04, 0x2f
        /*0032*/ 	.short	(.L_52 - .L_51)
	.align		4
.L_51:
        /*0034*/ 	.word	index@(_ZN3cub18CUB_300001_SM_10006detail8for_each13static_kernelINS2_12policy_hub_t12policy_500_tEmN6thrust24THRUST_300001_SM_1000_NS8cuda_cub20__uninitialized_fill7functorINS7_10device_ptrIfEEfEEEEvT0_T1_)
        /*0038*/ 	.word	0x00000008


	//----- nvinfo : EIATTR_FRAME_SIZE
	.align		4
.L_52:
        /*003c*/ 	.byte	0x04, 0x11
        /*003e*/ 	.short	(.L_54 - .L_53)
	.align		4
.L_53:
        /*0040*/ 	.word	index@(_ZN3cub18CUB_300001_SM_10006detail8for_each13static_kernelINS2_12policy_hub_t12policy_500_tEmN6thrust24THRUST_300001_SM_1000_NS8cuda_cub20__uninitialized_fill7functorINS7_10device_ptrIfEEfEEEEvT0_T1_)
        /*0044*/ 	.word	0x00000000


	//----- nvinfo : EIATTR_MIN_STACK_SIZE
	.align		4
.L_54:
        /*0048*/ 	.byte	0x04, 0x12
        /*004a*/ 	.short	(.L_56 - .L_55)
	.align		4
.L_55:
        /*004c*/ 	.word	index@(_ZN3cub18CUB_300001_SM_10006detail8for_each13static_kernelINS2_12policy_hub_t12policy_500_tEmN6thrust24THRUST_300001_SM_1000_NS8cuda_cub20__uninitialized_fill7functorINS7_10device_ptrIfEEfEEEEvT0_T1_)
        /*0050*/ 	.word	0x00000000


	//----- nvinfo : EIATTR_MIN_STACK_SIZE
	.align		4
.L_56:
        /*0054*/ 	.byte	0x04, 0x12
        /*0056*/ 	.short	(.L_58 - .L_57)
	.align		4
.L_57:
        /*0058*/ 	.word	index@(_ZN3cub18CUB_300001_SM_10006detail11EmptyKernelIvEEvv)
        /*005c*/ 	.word	0x00000000


	//----- nvinfo : EIATTR_MIN_STACK_SIZE
	.align		4
.L_58:
        /*0060*/ 	.byte	0x04, 0x12
        /*0062*/ 	.short	(.L_60 - .L_59)
	.align		4
.L_59:
        /*0064*/ 	.word	index@(_Z8warpSortPfi)
        /*0068*/ 	.word	0x00000000
.L_60:


//--------------------- .nv.compat                --------------------------
	.section	.nv.compat,"",@"SHT_CUDA_COMPAT_INFO"
	.align	4
        /*0000*/ 	.byte	0x02, 0x09, 0x00, 0x00, 0x02, 0x02, 0x01, 0x00, 0x02, 0x05, 0x05, 0x00, 0x03, 0x07, 0x01, 0x01
        /*0010*/ 	.byte	0x02, 0x03, 0x00, 0x00, 0x02, 0x06, 0x01, 0x00, 0x04, 0x0b, 0x08, 0x00, 0x09, 0x00, 0x00, 0x00
        /*0020*/ 	.byte	0x00, 0x00, 0x00, 0x00


//--------------------- .nv.info._ZN3cub18CUB_300001_SM_10006detail8for_each13static_kernelINS2_12policy_hub_t12policy_500_tEmN6thrust24THRUST_300001_SM_1000_NS8cuda_cub20__uninitialized_fill7functorINS7_10device_ptrIfEEfEEEEvT0_T1_ --------------------------
	.section	.nv.info._ZN3cub18CUB_300001_SM_10006detail8for_each13static_kernelINS2_12policy_hub_t12policy_500_tEmN6thrust24THRUST_300001_SM_1000_NS8cuda_cub20__uninitialized_fill7functorINS7_10device_ptrIfEEfEEEEvT0_T1_,"",@"SHT_CUDA_INFO"
	.sectionflags	@""
	.align	4


	//----- nvinfo : EIATTR_CUDA_API_VERSION
	.align		4
        /*0000*/ 	.byte	0x04, 0x37
        /*0002*/ 	.short	(.L_62 - .L_61)
.L_61:
        /*0004*/ 	.word	0x00000082


	//----- nvinfo : EIATTR_KPARAM_INFO
	.align		4
.L_62:
        /*0008*/ 	.byte	0x04, 0x17
        /*000a*/ 	.short	(.L_64 - .L_63)
.L_63:
        /*000c*/ 	.word	0x00000000
        /*0010*/ 	.short	0x0001
        /*0012*/ 	.short	0x0008
        /*0014*/ 	.byte	0x00, 0xf0, 0x41, 0x00


	//----- nvinfo : EIATTR_KPARAM_INFO
	.align		4
.L_64:
        /*0018*/ 	.byte	0x04, 0x17
        /*001a*/ 	.short	(.L_66 - .L_65)
.L_65:
        /*001c*/ 	.word	0x00000000
        /*0020*/ 	.short	0x0000
        /*0022*/ 	.short	0x0000
        /*0024*/ 	.byte	0x00, 0xf0, 0x21, 0x00


	//----- nvinfo : EIATTR_SPARSE_MMA_MASK
	.align		4
.L_66:
        /*0028*/ 	.byte	0x03, 0x50
        /*002a*/ 	.short	0x0000


	//----- nvinfo : EIATTR_MAXREG_COUNT
	.align		4
        /*002c*/ 	.byte	0x03, 0x1b
        /*002e*/ 	.short	0x00ff


	//----- nvinfo : EIATTR_MERCURY_ISA_VERSION
	.align		4
        /*0030*/ 	.byte	0x03, 0x5f
        /*0032*/ 	.short	0x0101


	//----- nvinfo : EIATTR_VRC_CTA_INIT_COUNT
	.align		4
        /*0034*/ 	.byte	0x02, 0x4a
	.zero		1
	.zero		1


	//----- nvinfo : EIATTR_EXIT_INSTR_OFFSETS
	.align		4
        /*0038*/ 	.byte	0x04, 0x1c
        /*003a*/ 	.short	(.L_68 - .L_67)


	//   ....[0]....
.L_67:
        /*003c*/ 	.word	0x00000130


	//   ....[1]....
        /*0040*/ 	.word	0x00000230


	//   ....[2]....
        /*0044*/ 	.word	0x00000260


	//----- nvinfo : EIATTR_MAX_THREADS
	.align		4
.L_68:
        /*0048*/ 	.byte	0x04, 0x05
        /*004a*/ 	.short	(.L_70 - .L_69)
.L_69:
        /*004c*/ 	.word	0x00000100
        /*0050*/ 	.word	0x00000001
        /*0054*/ 	.word	0x00000001


	//----- nvinfo : EIATTR_CBANK_PARAM_SIZE
	.align		4
.L_70:
        /*0058*/ 	.byte	0x03, 0x19
        /*005a*/ 	.short	0x0018


	//----- nvinfo : EIATTR_PARAM_CBANK
	.align		4
        /*005c*/ 	.byte	0x04, 0x0a
        /*005e*/ 	.short	(.L_72 - .L_71)
	.align		4
.L_71:
        /*0060*/ 	.word	index@(.nv.constant0._ZN3cub18CUB_300001_SM_10006detail8for_each13static_kernelINS2_12policy_hub_t12policy_500_tEmN6thrust24THRUST_300001_SM_1000_NS8cuda_cub20__uninitialized_fill7functorINS7_10device_ptrIfEEfEEEEvT0_T1_)
        /*0064*/ 	.short	0x0380
        /*0066*/ 	.short	0x0018


	//----- nvinfo : EIATTR_SW_WAR
	.align		4
.L_72:
        /*0068*/ 	.byte	0x04, 0x36
        /*006a*/ 	.short	(.L_74 - .L_73)
.L_73:
        /*006c*/ 	.word	0x00000008
.L_74:


//--------------------- .nv.info._ZN3cub18CUB_300001_SM_10006detail11EmptyKernelIvEEvv --------------------------
	.section	.nv.info._ZN3cub18CUB_300001_SM_10006detail11EmptyKernelIvEEvv,"",@"SHT_CUDA_INFO"
	.sectionflags	@""
	.align	4


	//----- nvinfo : EIATTR_CUDA_API_VERSION
	.align		4
        /*0000*/ 	.byte	0x04, 0x37
        /*0002*/ 	.short	(.L_76 - .L_75)
.L_75:
        /*0004*/ 	.word	0x00000082


	//----- nvinfo : EIATTR_SPARSE_MMA_MASK
	.align		4
.L_76:
        /*0008*/ 	.byte	0x03, 0x50
        /*000a*/ 	.short	0x0000


	//----- nvinfo : EIATTR_MAXREG_COUNT
	.align		4
        /*000c*/ 	.byte	0x03, 0x1b
        /*000e*/ 	.short	0x00ff


	//----- nvinfo : EIATTR_MERCURY_ISA_VERSION
	.align		4
        /*0010*/ 	.byte	0x03, 0x5f
        /*0012*/ 	.short	0x0101


	//----- nvinfo : EIATTR_VRC_CTA_INIT_COUNT
	.align		4
        /*0014*/ 	.byte	0x02, 0x4a
	.zero		1
	.zero		1


	//----- nvinfo : EIATTR_EXIT_INSTR_OFFSETS
	.align		4
        /*0018*/ 	.byte	0x04, 0x1c
        /*001a*/ 	.short	(.L_78 - .L_77)


	//   ....[0]....
.L_77:
        /*001c*/ 	.word	0x00000010


	//----- nvinfo : EIATTR_SW_WAR
	.align		4
.L_78:
        /*0020*/ 	.byte	0x04, 0x36
        /*0022*/ 	.short	(.L_80 - .L_79)
.L_79:
        /*0024*/ 	.word	0x00000008
.L_80:


//--------------------- .nv.info._Z8warpSortPfi   --------------------------
	.section	.nv.info._Z8warpSortPfi,"",@"SHT_CUDA_INFO"
	.sectionflags	@""
	.align	4


	//----- nvinfo : EIATTR_CUDA_API_VERSION
	.align		4
        /*0000*/ 	.byte	0x04, 0x37
        /*0002*/ 	.short	(.L_82 - .L_81)
.L_81:
        /*0004*/ 	.word	0x00000082


	//----- nvinfo : EIATTR_KPARAM_INFO
	.align		4
.L_82:
        /*0008*/ 	.byte	0x04, 0x17
        /*000a*/ 	.short	(.L_84 - .L_83)
.L_83:
        /*000c*/ 	.word	0x00000000
        /*0010*/ 	.short	0x0001
        /*0012*/ 	.short	0x0008
        /*0014*/ 	.byte	0x00, 0xf0, 0x11, 0x00


	//----- nvinfo : EIATTR_KPARAM_INFO
	.align		4
.L_84:
        /*0018*/ 	.byte	0x04, 0x17
        /*001a*/ 	.short	(.L_86 - .L_85)
.L_85:
        /*001c*/ 	.word	0x00000000
        /*0020*/ 	.short	0x0000
        /*0022*/ 	.short	0x0000
        /*0024*/ 	.byte	0x00, 0xf5, 0x21, 0x00


	//----- nvinfo : EIATTR_SPARSE_MMA_MASK
	.align		4
.L_86:
        /*0028*/ 	.byte	0x03, 0x50
        /*002a*/ 	.short	0x0000


	//----- nvinfo : EIATTR_MAXREG_COUNT
	.align		4
        /*002c*/ 	.byte	0x03, 0x1b
        /*002e*/ 	.short	0x00ff


	//----- nvinfo : EIATTR_MERCURY_ISA_VERSION
	.align		4
        /*0030*/ 	.byte	0x03, 0x5f
        /*0032*/ 	.short	0x0101


	//----- nvinfo : EIATTR_COOP_GROUP_MASK_REGIDS
	.align		4
        /*0034*/ 	.byte	0x04, 0x29
        /*0036*/ 	.short	(.L_88 - .L_87)


	//   ....[0]....
.L_87:
        /*0038*/ 	.word	0xffffffff


	//   ....[1]....
        /*003c*/ 	.word	0xffffffff


	//   ....[2]....
        /*0040*/ 	.word	0xffffffff


	//   ....[3]....
        /*0044*/ 	.word	0xffffffff


	//   ....[4]....
        /*0048*/ 	.word	0xffffffff


	//   ....[5]....
        /*004c*/ 	.word	0xffffffff


	//   ....[6]....
        /*0050*/ 	.word	0xffffffff


	//   ....[7]....
        /*0054*/ 	.word	0xffffffff


	//   ....[8]....
        /*0058*/ 	.word	0xffffffff


	//   ....[9]....
        /*005c*/ 	.word	0xffffffff


	//   ....[10]....
        /*0060*/ 	.word	0xffffffff


	//   ....[11]....
        /*0064*/ 	.word	0xffffffff


	//   ....[12]....
        /*0068*/ 	.word	0xffffffff


	//   ....[13]....
        /*006c*/ 	.word	0xffffffff


	//   ....[14]....
        /*0070*/ 	.word	0xffffffff


	//----- nvinfo : EIATTR_COOP_GROUP_INSTR_OFFSETS
	.align		4
.L_88:
        /*0074*/ 	.byte	0x04, 0x28
        /*0076*/ 	.short	(.L_90 - .L_89)


	//   ....[0]....
.L_89:
        /*0078*/ 	.word	0x00000130


	//   ....[1]....
        /*007c*/ 	.word	0x000001a0


	//   ....[2]....
        /*0080*/ 	.word	0x00000240


	//   ....[3]....
        /*0084*/ 	.word	0x000002b0


	//   ....[4]....
        /*0088*/ 	.word	0x00000320


	//   ....[5]....
        /*008c*/ 	.word	0x00000390


	//   ....[6]....
        /*0090*/ 	.word	0x00000400


	//   ....[7]....
        /*0094*/ 	.word	0x00000470


	//   ....[8]....
        /*0098*/ 	.word	0x000004d0


	//   ....[9]....
        /*009c*/ 	.word	0x00000530


	//   ....[10]....
        /*00a0*/ 	.word	0x00000580


	//   ....[11]....
        /*00a4*/ 	.word	0x000005d0


	//   ....[12]....
        /*00a8*/ 	.word	0x00000620


	//   ....[13]....
        /*00ac*/ 	.word	0x00000670


	//   ....[14]....
        /*00b0*/ 	.word	0x000006c0


	//----- nvinfo : EIATTR_VRC_CTA_INIT_COUNT
	.align		4
.L_90:
        /*00b4*/ 	.byte	0x02, 0x4a
	.zero		1
	.zero		1


	//----- nvinfo : EIATTR_EXIT_INSTR_OFFSETS
	.align		4
        /*00b8*/ 	.byte	0x04, 0x1c
        /*00ba*/ 	.short	(.L_92 - .L_91)


	//   ....[0]....
.L_91:
        /*00bc*/ 	.word	0x00000070


	//   ....[1]....
        /*00c0*/ 	.word	0x00000720


	//----- nvinfo : EIATTR_CBANK_PARAM_SIZE
	.align		4
.L_92:
        /*00c4*/ 	.byte	0x03, 0x19
        /*00c6*/ 	.short	0x000c


	//----- nvinfo : EIATTR_PARAM_CBANK
	.align		4
        /*00c8*/ 	.byte	0x04, 0x0a
        /*00ca*/ 	.short	(.L_94 - .L_93)
	.align		4
.L_93:
        /*00cc*/ 	.word	index@(.nv.constant0._Z8warpSortPfi)
        /*00d0*/ 	.short	0x0380
        /*00d2*/ 	.short	0x000c


	//----- nvinfo : EIATTR_SW_WAR
	.align		4
.L_94:
        /*00d4*/ 	.byte	0x04, 0x36
        /*00d6*/ 	.short	(.L_96 - .L_95)
.L_95:
        /*00d8*/ 	.word	0x00000008
.L_96:


//--------------------- .nv.callgraph             --------------------------
	.section	.nv.callgraph,"",@"SHT_CUDA_CALLGRAPH"
	.align	4
	.sectionentsize	8
	.align		4
        /*0000*/ 	.word	0x00000000
	.align		4
        /*0004*/ 	.word	0xffffffff
	.align		4
        /*0008*/ 	.word	0x00000000
	.align		4
        /*000c*/ 	.word	0xfffffffe
	.align		4
        /*0010*/ 	.word	0x00000000
	.align		4
        /*0014*/ 	.word	0xfffffffd
	.align		4
        /*0018*/ 	.word	0x00000000
	.align		4
        /*001c*/ 	.word	0xfffffffc


//--------------------- .nv.constant4             --------------------------
	.section	.nv.constant4,"a",@progbits
	.align	8
	.align		8
.nv.constant4:
        /*0000*/ 	.dword	_ZN34_INTERNAL_998f501f_4_k_cu_fd48b4504cuda3std3__45__cpo5beginE
	.align		8
        /*0008*/ 	.dword	_ZN34_INTERNAL_998f501f_4_k_cu_fd48b4504cuda3std3__45__cpo3endE
	.align		8
        /*0010*/ 	.dword	_ZN34_INTERNAL_998f501f_4_k_cu_fd48b4504cuda3std3__45__cpo6cbeginE
	.align		8
        /*0018*/ 	.dword	_ZN34_INTERNAL_998f501f_4_k_cu_fd48b4504cuda3std3__45__cpo4cendE
	.align		8
        /*0020*/ 	.dword	_ZN34_INTERNAL_998f501f_4_k_cu_fd48b4504cuda3std3__45__cpo6rbeginE
	.align		8
        /*0028*/ 	.dword	_ZN34_INTERNAL_998f501f_4_k_cu_fd48b4504cuda3std3__45__cpo4rendE
	.align		8
        /*0030*/ 	.dword	_ZN34_INTERNAL_998f501f_4_k_cu_fd48b4504cuda3std3__45__cpo7crbeginE
	.align		8
        /*0038*/ 	.dword	_ZN34_INTERNAL_998f501f_4_k_cu_fd48b4504cuda3std3__45__cpo5crendE
	.align		8
        /*0040*/ 	.dword	_ZN34_INTERNAL_998f501f_4_k_cu_fd48b4504cuda3std3__436_GLOBAL__N__998f501f_4_k_cu_fd48b4506ignoreE
	.align		8
        /*0048*/ 	.dword	_ZN34_INTERNAL_998f501f_4_k_cu_fd48b4504cuda3std3__419piecewise_constructE
	.align		8
        /*0050*/ 	.dword	_ZN34_INTERNAL_998f501f_4_k_cu_fd48b4504cuda3std3__48in_placeE
	.align		8
        /*0058*/ 	.dword	_ZN34_INTERNAL_998f501f_4_k_cu_fd48b4504cuda3std3__420unreachable_sentinelE
	.align		8
        /*0060*/ 	.dword	_ZN34_INTERNAL_998f501f_4_k_cu_fd48b4504cuda3std3__47nulloptE
	.align		8
        /*0068*/ 	.dword	_ZN34_INTERNAL_998f501f_4_k_cu_fd48b4504cuda3std3__48unexpectE
	.align		8
        /*0070*/ 	.dword	_ZN34_INTERNAL_998f501f_4_k_cu_fd48b4504cuda3std6ranges3__45__cpo4swapE
	.align		8
        /*0078*/ 	.dword	_ZN34_INTERNAL_998f501f_4_k_cu_fd48b4504cuda3std6ranges3__45__cpo9iter_moveE
	.align		8
        /*0080*/ 	.dword	_ZN34_INTERNAL_998f501f_4_k_cu_fd48b4504cuda3std6ranges3__45__cpo5beginE
	.align		8
        /*0088*/ 	.dword	_ZN34_INTERNAL_998f501f_4_k_cu_fd48b4504cuda3std6ranges3__45__cpo3endE
	.align		8
        /*0090*/ 	.dword	_ZN34_INTERNAL_998f501f_4_k_cu_fd48b4504cuda3std6ranges3__45__cpo6cbeginE
	.align		8
        /*0098*/ 	.dword	_ZN34_INTERNAL_998f501f_4_k_cu_fd48b4504cuda3std6ranges3__45__cpo4cendE
	.align		8
        /*00a0*/ 	.dword	_ZN34_INTERNAL_998f501f_4_k_cu_fd48b4504cuda3std6ranges3__45__cpo7advanceE
	.align		8
        /*00a8*/ 	.dword	_ZN34_INTERNAL_998f501f_4_k_cu_fd48b4504cuda3std6ranges3__45__cpo9iter_swapE
	.align		8
        /*00b0*/ 	.dword	_ZN34_INTERNAL_998f501f_4_k_cu_fd48b4504cuda3std6ranges3__45__cpo4nextE
	.align		8
        /*00b8*/ 	.dword	_ZN34_INTERNAL_998f501f_4_k_cu_fd48b4504cuda3std6ranges3__45__cpo4prevE
	.align		8
        /*00c0*/ 	.dword	_ZN34_INTERNAL_998f501f_4_k_cu_fd48b4504cuda3std6ranges3__45__cpo4dataE
	.align		8
        /*00c8*/ 	.dword	_ZN34_INTERNAL_998f501f_4_k_cu_fd48b4504cuda3std6ranges3__45__cpo5cdataE
	.align		8
        /*00d0*/ 	.dword	_ZN34_INTERNAL_998f501f_4_k_cu_fd48b4504cuda3std6ranges3__45__cpo4sizeE
	.align		8
        /*00d8*/ 	.dword	_ZN34_INTERNAL_998f501f_4_k_cu_fd48b4504cuda3std6ranges3__45__cpo5ssizeE
	.align		8
        /*00e0*/ 	.dword	_ZN34_INTERNAL_998f501f_4_k_cu_fd48b4504cuda3std6ranges3__45__cpo8distanceE
	.align		8
        /*00e8*/ 	.dword	_ZN34_INTERNAL_998f501f_4_k_cu_fd48b4506thrust24THRUST_300001_SM_1000_NS8cuda_cub3parE
	.align		8
        /*00f0*/ 	.dword	_ZN34_INTERNAL_998f501f_4_k_cu_fd48b4506thrust24THRUST_300001_SM_1000_NS8cuda_cub10par_nosyncE
	.align		8
        /*00f8*/ 	.dword	_ZN34_INTERNAL_998f501f_4_k_cu_fd48b4506thrust24THRUST_300001_SM_1000_NS6system6detail10sequential3seqE
	.align		8
        /*0100*/ 	.dword	_ZN34_INTERNAL_998f501f_4_k_cu_fd48b4506thrust24THRUST_300001_SM_1000_NS12placeholders2_1E
	.align		8
        /*0108*/ 	.dword	_ZN34_INTERNAL_998f501f_4_k_cu_fd48b4506thrust24THRUST_300001_SM_1000_NS12placeholders2_2E
	.align		8
        /*0110*/ 	.dword	_ZN34_INTERNAL_998f501f_4_k_cu_fd48b4506thrust24THRUST_300001_SM_1000_NS12placeholders2_3E
	.align		8
        /*0118*/ 	.dword	_ZN34_INTERNAL_998f501f_4_k_cu_fd48b4506thrust24THRUST_300001_SM_1000_NS12placeholders2_4E
	.align		8
        /*0120*/ 	.dword	_ZN34_INTERNAL_998f501f_4_k_cu_fd48b4506thrust24THRUST_300001_SM_1000_NS12placeholders2_5E
	.align		8
        /*0128*/ 	.dword	_ZN34_INTERNAL_998f501f_4_k_cu_fd48b4506thrust24THRUST_300001_SM_1000_NS12placeholders2_6E
	.align		8
        /*0130*/ 	.dword	_ZN34_INTERNAL_998f501f_4_k_cu_fd48b4506thrust24THRUST_300001_SM_1000_NS12placeholders2_7E
	.align		8
        /*0138*/ 	.dword	_ZN34_INTERNAL_998f501f_4_k_cu_fd48b4506thrust24THRUST_300001_SM_1000_NS12placeholders2_8E
	.align		8
        /*0140*/ 	.dword	_ZN34_INTERNAL_998f501f_4_k_cu_fd48b4506thrust24THRUST_300001_SM_1000_NS12placeholders2_9E
	.align		8
        /*0148*/ 	.dword	_ZN34_INTERNAL_998f501f_4_k_cu_fd48b4506thrust24THRUST_300001_SM_1000_NS12placeholders3_10E
	.align		8
        /*0150*/ 	.dword	_ZN34_INTERNAL_998f501f_4_k_cu_fd48b4506thrust24THRUST_300001_SM_1000_NS3seqE


//--------------------- .text._ZN3cub18CUB_300001_SM_10006detail8for_each13static_kernelINS2_12policy_hub_t12policy_500_tEmN6thrust24THRUST_300001_SM_1000_NS8cuda_cub20__uninitialized_fill7functorINS7_10device_ptrIfEEfEEEEvT0_T1_ --------------------------
	.section	.text._ZN3cub18CUB_300001_SM_10006detail8for_each13static_kernelINS2_12policy_hub_t12policy_500_tEmN6thrust24THRUST_300001_SM_1000_NS8cuda_cub20__uninitialized_fill7functorINS7_10device_ptrIfEEfEEEEvT0_T1_,"ax",@progbits
	.align	128
        .global         _ZN3cub18CUB_300001_SM_10006detail8for_each13static_kernelINS2_12policy_hub_t12policy_500_tEmN6thrust24THRUST_300001_SM_1000_NS8cuda_cub20__uninitialized_fill7functorINS7_10device_ptrIfEEfEEEEvT0_T1_
        .type           _ZN3cub18CUB_300001_SM_10006detail8for_each13static_kernelINS2_12policy_hub_t12policy_500_tEmN6thrust24THRUST_300001_SM_1000_NS8cuda_cub20__uninitialized_fill7functorINS7_10device_ptrIfEEfEEEEvT0_T1_,@function
        .size           _ZN3cub18CUB_300001_SM_10006detail8for_each13static_kernelINS2_12policy_hub_t12policy_500_tEmN6thrust24THRUST_300001_SM_1000_NS8cuda_cub20__uninitialized_fill7functorINS7_10device_ptrIfEEfEEEEvT0_T1_,(.L_x_4 - _ZN3cub18CUB_300001_SM_10006detail8for_each13static_kernelINS2_12policy_hub_t12policy_500_tEmN6thrust24THRUST_300001_SM_1000_NS8cuda_cub20__uninitialized_fill7functorINS7_10device_ptrIfEEfEEEEvT0_T1_)
        .other          _ZN3cub18CUB_300001_SM_10006detail8for_each13static_kernelINS2_12policy_hub_t12policy_500_tEmN6thrust24THRUST_300001_SM_1000_NS8cuda_cub20__uninitialized_fill7functorINS7_10device_ptrIfEEfEEEEvT0_T1_,@"STO_CUDA_ENTRY STV_DEFAULT"
_ZN3cub18CUB_300001_SM_10006detail8for_each13static_kernelINS2_12policy_hub_t12policy_500_tEmN6thrust24THRUST_300001_SM_1000_NS8cuda_cub20__uninitialized_fill7functorINS7_10device_ptrIfEEfEEEEvT0_T1_:
.text._ZN3cub18CUB_300001_SM_10006detail8for_each13static_kernelINS2_12policy_hub_t12policy_500_tEmN6thrust24THRUST_300001_SM_1000_NS8cuda_cub20__uninitialized_fill7functorINS7_10device_ptrIfEEfEEEEvT0_T1_:
[----:B------:R-:W-:Y:S08]  /*0000*/  LDC R1, c[0x0][0x37c] ;  /* 0x0000df00ff017b82 */ /* 0x000ff00000000800 */
[----:B------:R-:W0:Y:S01]  /*0010*/  S2UR UR4, SR_CTAID.X ;  /* 0x00000000000479c3 */ /* 0x000e220000002500 */
[----:B------:R-:W1:Y:S01]  /*0020*/  LDCU.64 UR6, c[0x0][0x380] ;  /* 0x00007000ff0677ac */ /* 0x000e620008000a00 */
[----:B------:R-:W2:Y:S01]  /*0030*/  LDCU.64 UR8, c[0x0][0x358] ;  /* 0x00006b00ff0877ac */ /* 0x000ea20008000a00 */
[----:B0-----:R-:W-:-:S04]  /*0040*/  UIMAD.WIDE.U32 UR4, UR4, 0x200, URZ ;  /* 0x00000200040478a5 */ /* 0x001fc8000f8e00ff */
[----:B-1----:R-:W-:-:S04]  /*0050*/  UIADD3 UR6, UP0, UPT, -UR4, UR6, URZ ;  /* 0x0000000604067290 */ /* 0x002fc8000ff1e1ff */
[----:B------:R-:W-:Y:S02]  /*0060*/  UIADD3.X UR7, UPT, UPT, ~UR5, UR7, URZ, UP0, !UPT ;  /* 0x0000000705077290 */ /* 0x000fe400087fe5ff */
[----:B------:R-:W-:-:S04]  /*0070*/  UISETP.GE.U32.AND UP0, UPT, UR6, 0x200, UPT ;  /* 0x000002000600788c */ /* 0x000fc8000bf06070 */
[----:B------:R-:W-:-:S09]  /*0080*/  UISETP.GE.U32.AND.EX UP0, UPT, UR7, URZ, UPT, UP0 ;  /* 0x000000ff0700728c */ /* 0x000fd2000bf06100 */
[----:B--2---:R-:W-:Y:S05]  /*0090*/  BRA.U !UP0, `(.L_x_0) ;  /* 0x0000000108287547 */ /* 0x004fea000b800000 */
[----:B------:R-:W0:Y:S01]  /*00a0*/  S2R R0, SR_TID.X ;  /* 0x0000000000007919 */ /* 0x000e220000002100 */
[----:B------:R-:W1:Y:S01]  /*00b0*/  LDCU.64 UR6, c[0x0][0x388] ;  /* 0x00007100ff0677ac */ /* 0x000e620008000a00 */
[----:B------:R-:W2:Y:S01]  /*00c0*/  LDC R5, c[0x0][0x390] ;  /* 0x0000e400ff057b82 */ /* 0x000ea20000000800 */
[----:B0-----:R-:W-:-:S05]  /*00d0*/  IADD3 R0, P0, PT, R0, UR4, RZ ;  /* 0x0000000400007c10 */ /* 0x001fca000ff1e0ff */
[----:B------:R-:W-:Y:S01]  /*00e0*/  IMAD.X R3, RZ, RZ, UR5, P0 ;  /* 0x00000005ff037e24 */ /* 0x000fe200080e06ff */
[----:B-1----:R-:W-:-:S04]  /*00f0*/  LEA R2, P0, R0, UR6, 0x2 ;  /* 0x0000000600027c11 */ /* 0x002fc8000f8010ff */
[----:B------:R-:W-:-:S05]  /*0100*/  LEA.HI.X R3, R0, UR7, R3, 0x2, P0 ;  /* 0x0000000700037c11 */ /* 0x000fca00080f1403 */
[----:B--2---:R-:W-:Y:S04]  /*0110*/  STG.E desc[UR8][R2.64], R5 ;  /* 0x0000000502007986 */ /* 0x004fe8000c101908 */
[----:B------:R-:W-:Y:S01]  /*0120*/  STG.E desc[UR8][R2.64+0x400], R5 ;  /* 0x0004000502007986 */ /* 0x000fe2000c101908 */
[----:B------:R-:W-:Y:S05]  /*0130*/  EXIT ;  /* 0x000000000000794d */ /* 0x000fea0003800000 */
.L_x_0:
[----:B------:R-:W0:Y:S01]  /*0140*/  S2R R0, SR_TID.X ;  /* 0x0000000000007919 */ /* 0x000e220000002100 */
[----:B------:R-:W-:Y:S01]  /*0150*/  IMAD.U32 R2, RZ, RZ, UR7 ;  /* 0x00000007ff027e24 */ /* 0x000fe2000f8e00ff */
[----:B------:R-:W1:Y:S01]  /*0160*/  LDCU.64 UR10, c[0x0][0x388] ;  /* 0x00007100ff0a77ac */ /* 0x000e620008000a00 */
[----:B------:R-:W-:Y:S01]  /*0170*/  IMAD.U32 R4, RZ, RZ, UR7 ;  /* 0x00000007ff047e24 */ /* 0x000fe2000f8e00ff */
[----:B0-----:R-:W-:-:S04]  /*0180*/  ISETP.LT.U32.AND P0, PT, R0, UR6, PT ;  /* 0x0000000600007c0c */ /* 0x001fc8000bf01070 */
[----:B------:R-:W-:Y:S01]  /*0190*/  ISETP.GT.U32.AND.EX P0, PT, R2, RZ, PT, P0 ;  /* 0x000000ff0200720c */ /* 0x000fe20003f04100 */
[C---:B------:R-:W-:Y:S01]  /*01a0*/  VIADD R2, R0.reuse, 0x100 ;  /* 0x0000010000027836 */ /* 0x040fe20000000000 */
[----:B------:R-:W-:-:S04]  /*01b0*/  IADD3 R0, P2, PT, R0, UR4, RZ ;  /* 0x0000000400007c10 */ /* 0x000fc8000ff5e0ff */
[----:B------:R-:W-:Y:S01]  /*01c0*/  ISETP.LT.U32.AND P1, PT, R2, UR6, PT ;  /* 0x0000000602007c0c */ /* 0x000fe2000bf21070 */
[----:B------:R-:W-:Y:S01]  /*01d0*/  IMAD.X R3, RZ, RZ, UR5, P2 ;  /* 0x00000005ff037e24 */ /* 0x000fe200090e06ff */
[----:B-1----:R-:W-:Y:S02]  /*01e0*/  LEA R2, P2, R0, UR10, 0x2 ;  /* 0x0000000a00027c11 */ /* 0x002fe4000f8410ff */
[----:B------:R-:W-:Y:S02]  /*01f0*/  ISETP.GT.U32.AND.EX P1, PT, R4, RZ, PT, P1 ;  /* 0x000000ff0400720c */ /* 0x000fe40003f24110 */
[----:B------:R-:W-:Y:S01]  /*0200*/  LEA.HI.X R3, R0, UR11, R3, 0x2, P2 ;  /* 0x0000000b00037c11 */ /* 0x000fe200090f1403 */
[----:B------:R-:W0:Y:S04]  /*0210*/  @P0 LDC R5, c[0x0][0x390] ;  /* 0x0000e400ff050b82 */ /* 0x000e280000000800 */
[----:B0-----:R0:W-:Y:S06]  /*0220*/  @P0 STG.E desc[UR8][R2.64], R5 ;  /* 0x0000000502000986 */ /* 0x0011ec000c101908 */
[----:B------:R-:W-:Y:S05]  /*0230*/  @!P1 EXIT ;  /* 0x000000000000994d */ /* 0x000fea0003800000 */
[----:B0-----:R-:W0:Y:S02]  /*0240*/  LDC R5, c[0x0][0x390] ;  /* 0x0000e400ff057b82 */ /* 0x001e240000000800 */
[----:B0-----:R-:W-:Y:S01]  /*0250*/  STG.E desc[UR8][R2.64+0x400], R5 ;  /* 0x0004000502007986 */ /* 0x001fe2000c101908 */
[----:B------:R-:W-:Y:S05]  /*0260*/  EXIT ;  /* 0x000000000000794d */ /* 0x000fea0003800000 */
.L_x_1:
[----:B------:R-:W-:-:S00]  /*0270*/  BRA `(.L_x_1) ;  /* 0xfffffffc00fc7947 */ /* 0x000fc0000383ffff */
[----:B------:R-:W-:-:S00]  /*0280*/  NOP ;  /* 0x0000000000007918 */ /* 0x000fc00000000000 */
[----:B------:R-:W-:-:S00]  /*0290*/  NOP ;  /* 0x0000000000007918 */ /* 0x000fc00000000000 */
[----:B------:R-:W-:-:S00]  /*02a0*/  NOP ;  /* 0x0000000000007918 */ /* 0x000fc00000000000 */
[----:B------:R-:W-:-:S00]  /*02b0*/  NOP ;  /* 0x0000000000007918 */ /* 0x000fc00000000000 */
[----:B------:R-:W-:-:S00]  /*02c0*/  NOP ;  /* 0x0000000000007918 */ /* 0x000fc00000000000 */
[----:B------:R-:W-:-:S00]  /*02d0*/  NOP ;  /* 0x0000000000007918 */ /* 0x000fc00000000000 */
[----:B------:R-:W-:-:S00]  /*02e0*/  NOP ;  /* 0x0000000000007918 */ /* 0x000fc00000000000 */
[----:B------:R-:W-:-:S00]  /*02f0*/  NOP ;  /* 0x0000000000007918 */ /* 0x000fc00000000000 */
.L_x_4:


//--------------------- .text._ZN3cub18CUB_300001_SM_10006detail11EmptyKernelIvEEvv --------------------------
	.section	.text._ZN3cub18CUB_300001_SM_10006detail11EmptyKernelIvEEvv,"ax",@progbits
	.align	128
        .global         _ZN3cub18CUB_300001_SM_10006detail11EmptyKernelIvEEvv
        .type           _ZN3cub18CUB_300001_SM_10006detail11EmptyKernelIvEEvv,@function
        .size           _ZN3cub18CUB_300001_SM_10006detail11EmptyKernelIvEEvv,(.L_x_5 - _ZN3cub18CUB_300001_SM_10006detail11EmptyKernelIvEEvv)
        .other          _ZN3cub18CUB_300001_SM_10006detail11EmptyKernelIvEEvv,@"STO_CUDA_ENTRY STV_DEFAULT"
_ZN3cub18CUB_300001_SM_10006detail11EmptyKernelIvEEvv:
.text._ZN3cub18CUB_300001_SM_10006detail11EmptyKernelIvEEvv:
[----:B------:R-:W-:Y:S01]  /*0000*/  LDC R1, c[0x0][0x37c] ;  /* 0x0000df00ff017b82 */ /* 0x000fe20000000800 */
[----:B------:R-:W-:Y:S05]  /*0010*/  EXIT ;  /* 0x000000000000794d */ /* 0x000fea0003800000 */
.L_x_2:
        /* <DEDUP_REMOVED lines=14> */
.L_x_5:


//--------------------- .text._Z8warpSortPfi      --------------------------
	.section	.text._Z8warpSortPfi,"ax",@progbits
	.align	128
        .global         _Z8warpSortPfi
        .type           _Z8warpSortPfi,@function
        .size           _Z8warpSortPfi,(.L_x_6 - _Z8warpSortPfi)
        .other          _Z8warpSortPfi,@"STO_CUDA_ENTRY STV_DEFAULT"
_Z8warpSortPfi:
.text._Z8warpSortPfi:
[----:B------:R-:W-:Y:S01]  /*0000*/  LDC R1, c[0x0][0x37c] ;  /* 0x0000df00ff017b82 */ /* 0x000fe20000000800 */
[----:B------:R-:W0:Y:S01]  /*0010*/  S2R R5, SR_CTAID.X ;  /* 0x0000000000057919 */ /* 0x000e220000002500 */
[----:B------:R-:W0:Y:S01]  /*0020*/  LDCU UR4, c[0x0][0x360] ;  /* 0x00006c00ff0477ac */ /* 0x000e220008000800 */
[----:B------:R-:W0:Y:S01]  /*0030*/  S2R R4, SR_TID.X ;  /* 0x0000000000047919 */ /* 0x000e220000002100 */
[----:B------:R-:W1:Y:S01]  /*0040*/  LDCU UR5, c[0x0][0x388] ;  /* 0x00007100ff0577ac */ /* 0x000e620008000800 */
[----:B0-----:R-:W-:-:S05]  /*0050*/  IMAD R5, R5, UR4, R4 ;  /* 0x0000000405057c24 */ /* 0x001fca000f8e0204 */
[----:B-1----:R-:W-:-:S13]  /*0060*/  ISETP.GE.U32.AND P0, PT, R5, UR5, PT ;  /* 0x0000000505007c0c */ /* 0x002fda000bf06070 */
[----:B------:R-:W-:Y:S05]  /*0070*/  @P0 EXIT ;  /* 0x000000000000094d */ /* 0x000fea0003800000 */
[----:B------:R-:W0:Y:S01]  /*0080*/  LDC.64 R2, c[0x0][0x380] ;  /* 0x0000e000ff027b82 */ /* 0x000e220000000a00 */
[----:B------:R-:W1:Y:S01]  /*0090*/  LDCU.64 UR4, c[0x0][0x358] ;  /* 0x00006b00ff0477ac */ /* 0x000e620008000a00 */
[----:B0-----:R-:W-:-:S05]  /*00a0*/  IMAD.WIDE.U32 R2, R5, 0x4, R2 ;  /* 0x0000000405027825 */ /* 0x001fca00078e0002 */
[----:B-1----:R-:W2:Y:S01]  /*00b0*/  LDG.E R6, desc[UR4][R2.64] ;  /* 0x0000000402067981 */ /* 0x002ea2000c1e1900 */
[----:B------:R-:W-:-:S04]  /*00c0*/  LOP3.LUT R4, R4, 0x1f, RZ, 0xc0, !PT ;  /* 0x0000001f04047812 */ /* 0x000fc800078ec0ff */
[--C-:B------:R-:W-:Y:S02]  /*00d0*/  SHF.R.U32.HI R5, RZ, 0x1, R4.reuse ;  /* 0x00000001ff057819 */ /* 0x100fe40000011604 */
[----:B------:R-:W-:Y:S02]  /*00e0*/  SGXT.U32 R0, R4, 0x1 ;  /* 0x000000010400781a */ /* 0x000fe40000000000 */
[----:B------:R-:W-:Y:S02]  /*00f0*/  SGXT.U32 R5, R5, 0x1 ;  /* 0x000000010505781a */ /* 0x000fe40000000000 */
[----:B------:R-:W-:Y:S02]  /*0100*/  SHF.R.U32.HI R13, RZ, 0x3, R4 ;  /* 0x00000003ff0d7819 */ /* 0x000fe40000011604 */
[----:B------:R-:W-:Y:S02]  /*0110*/  LOP3.LUT R7, R0, R5, RZ, 0x3c, !PT ;  /* 0x0000000500077212 */ /* 0x000fe400078e3cff */
[----:B------:R-:W-:Y:S01]  /*0120*/  SGXT.U32 R13, R13, 0x1 ;  /* 0x000000010d0d781a */ /* 0x000fe20000000000 */
[----:B--2---:R-:W0:Y:S02]  /*0130*/  SHFL.BFLY PT, R9, R6, 0x1, 0x1f ;  /* 0x0c201f0006097f89 */ /* 0x004e2400000e0000 */
[----:B0-----:R-:W-:-:S04]  /*0140*/  FSETP.GEU.AND P0, PT, R6, R9, PT ;  /* 0x000000090600720b */ /* 0x001fc80003f0e000 */
[----:B------:R-:W-:-:S04]  /*0150*/  SEL R8, RZ, 0x1, P0 ;  /* 0x00000001ff087807 */ /* 0x000fc80000000000 */
[----:B------:R-:W-:-:S04]  /*0160*/  ISETP.NE.AND P0, PT, R7, R8, PT ;  /* 0x000000080700720c */ /* 0x000fc80003f05270 */
[----:B------:R-:W-:Y:S02]  /*0170*/  FSEL R7, R9, R6, !P0 ;  /* 0x0000000609077208 */ /* 0x000fe40004000000 */
[--C-:B------:R-:W-:Y:S02]  /*0180*/  SHF.R.U32.HI R6, RZ, 0x2, R4.reuse ;  /* 0x00000002ff067819 */ /* 0x100fe40000011604 */
[----:B------:R-:W-:Y:S01]  /*0190*/  SHF.R.U32.HI R4, RZ, 0x4, R4 ;  /* 0x00000004ff047819 */ /* 0x000fe20000011604 */
[----:B------:R-:W0:Y:S01]  /*01a0*/  SHFL.BFLY PT, R10, R7, 0x2, 0x1f ;  /* 0x0c401f00070a7f89 */ /* 0x000e2200000e0000 */
[----:B------:R-:W-:Y:S02]  /*01b0*/  SGXT.U32 R6, R6, 0x1 ;  /* 0x000000010606781a */ /* 0x000fe40000000000 */
[----:B------:R-:W-:Y:S01]  /*01c0*/  SGXT.U32 R4, R4, 0x1 ;  /* 0x000000010404781a */ /* 0x000fe20000000000 */
[----:B------:R-:W-:Y:S01]  /*01d0*/  STG.E desc[UR4][R2.64], R7 ;  /* 0x0000000702007986 */ /* 0x000fe2000c101904 */
[----:B------:R-:W-:-:S02]  /*01e0*/  LOP3.LUT R8, R5, R6, RZ, 0x3c, !PT ;  /* 0x0000000605087212 */ /* 0x000fc400078e3cff */
[----:B0-----:R-:W-:-:S04]  /*01f0*/  FSETP.GEU.AND P0, PT, R7, R10, PT ;  /* 0x0000000a0700720b */ /* 0x001fc80003f0e000 */
[----:B------:R-:W-:-:S04]  /*0200*/  SEL R9, RZ, 0x1, P0 ;  /* 0x00000001ff097807 */ /* 0x000fc80000000000 */
[----:B------:R-:W-:Y:S02]  /*0210*/  ISETP.NE.AND P0, PT, R8, R9, PT ;  /* 0x000000090800720c */ /* 0x000fe40003f05270 */
[----:B------:R-:W-:Y:S02]  /*0220*/  LOP3.LUT R8, R0, R6, RZ, 0x3c, !PT ;  /* 0x0000000600087212 */ /* 0x000fe400078e3cff */
[----:B------:R-:W-:-:S05]  /*0230*/  FSEL R9, R10, R7, !P0 ;  /* 0x000000070a097208 */ /* 0x000fca0004000000 */
[----:B------:R-:W0:Y:S04]  /*0240*/  SHFL.BFLY PT, R10, R9, 0x1, 0x1f ;  /* 0x0c201f00090a7f89 */ /* 0x000e2800000e0000 */
[----:B------:R-:W-:Y:S01]  /*0250*/  STG.E desc[UR4][R2.64], R9 ;  /* 0x0000000902007986 */ /* 0x000fe2000c101904 */
        /* <DEDUP_REMOVED lines=33> */
[----:B------:R-:W0:Y:S02]  /*0470*/  SHFL.BFLY PT, R21, R10, 0x4, 0x1f ;  /* 0x0c801f000a157f89 */ /* 0x000e2400000e0000 */
        /* <DEDUP_REMOVED lines=14> */
[----:B------:R-:W-:-:S04]  /*0560*/  ISETP.NE.AND P0, PT, R8, R25, PT ;  /* 0x000000190800720c */ /* 0x000fc80003f05270 */
        /* <DEDUP_REMOVED lines=26> */
[----:B------:R-:W-:Y:S01]  /*0710*/  STG.E desc[UR4][R2.64], R5 ;  /* 0x0000000502007986 */ /* 0x000fe2000c101904 */
[----:B------:R-:W-:Y:S05]  /*0720*/  EXIT ;  /* 0x000000000000794d */ /* 0x000fea0003800000 */
.L_x_3:
        /* <DEDUP_REMOVED lines=13> */
.L_x_6:


//--------------------- .nv.shared.reserved.0     --------------------------
	.section	.nv.shared.reserved.0,"aw",@nobits
	.weak		__nv_reservedSMEM_offset_0_alias
	.size		__nv_reservedSMEM_offset_0_alias, 0, 64
	.other		__nv_reservedSMEM_offset_0_alias,@"STO_CUDA_RESERVED_SHARED STV_DEFAULT"
__nv_reservedSMEM_offset_0_alias:
	.zero		0
	.zero		64


//--------------------- .nv.global                --------------------------
	.section	.nv.global,"aw",@nobits
.nv.global:
	.type		_ZN34_INTERNAL_998f501f_4_k_cu_fd48b4506thrust24THRUST_300001_SM_1000_NS3seqE,@object
	.size		_ZN34_INTERNAL_998f501f_4_k_cu_fd48b4506thrust24THRUST_300001_SM_1000_NS3seqE,(_ZN34_INTERNAL_998f501f_4_k_cu_fd48b4504cuda3std3__48in_placeE - _ZN34_INTERNAL_998f501f_4_k_cu_fd48b4506thrust24THRUST_300001_SM_1000_NS3seqE)
_ZN34_INTERNAL_998f501f_4_k_cu_fd48b4506thrust24THRUST_300001_SM_1000_NS3seqE:
	.zero		1
	.type		_ZN34_INTERNAL_998f501f_4_k_cu_fd48b4504cuda3std3__48in_placeE,@object
	.size		_ZN34_INTERNAL_998f501f_4_k_cu_fd48b4504cuda3std3__48in_placeE,(_ZN34_INTERNAL_998f501f_4_k_cu_fd48b4504cuda3std6ranges3__45__cpo4sizeE - _ZN34_INTERNAL_998f501f_4_k_cu_fd48b4504cuda3std3__48in_placeE)
_ZN34_INTERNAL_998f501f_4_k_cu_fd48b4504cuda3std3__48in_placeE:
	.zero		1
	.type		_ZN34_INTERNAL_998f501f_4_k_cu_fd48b4504cuda3std6ranges3__45__cpo4sizeE,@object
	.size		_ZN34_INTERNAL_998f501f_4_k_cu_fd48b4504cuda3std6ranges3__45__cpo4sizeE,(_ZN34_INTERNAL_998f501f_4_k_cu_fd48b4506thrust24THRUST_300001_SM_1000_NS12placeholders2_3E - _ZN34_INTERNAL_998f501f_4_k_cu_fd48b4504cuda3std6ranges3__45__cpo4sizeE)
_ZN34_INTERNAL_998f501f_4_k_cu_fd48b4504cuda3std6ranges3__45__cpo4sizeE:
	.zero		1
	.type		_ZN34_INTERNAL_998f501f_4_k_cu_fd48b4506thrust24THRUST_300001_SM_1000_NS12placeholders2_3E,@object
	.size		_ZN34_INTERNAL_998f501f_4_k_cu_fd48b4506thrust24THRUST_300001_SM_1000_NS12placeholders2_3E,(_ZN34_INTERNAL_998f501f_4_k_cu_fd48b4504cuda3std3__45__cpo6cbeginE - _ZN34_INTERNAL_998f501f_4_k_cu_fd48b4506thrust24THRUST_300001_SM_1000_NS12placeholders2_3E)
_ZN34_INTERNAL_998f501f_4_k_cu_fd48b4506thrust24THRUST_300001_SM_1000_NS12placeholders2_3E:
	.zero		1
	.type		_ZN34_INTERNAL_998f501f_4_k_cu_fd48b4504cuda3std3__45__cpo6cbeginE,@object
	.size		_ZN34_INTERNAL_998f501f_4_k_cu_fd48b4504cuda3std3__45__cpo6cbeginE,(_ZN34_INTERNAL_998f501f_4_k_cu_fd48b4504cuda3std6ranges3__45__cpo6cbeginE - _ZN34_INTERNAL_998f501f_4_k_cu_fd48b4504cuda3std3__45__cpo6cbeginE)
_ZN34_INTERNAL_998f501f_4_k_cu_fd48b4504cuda3std3__45__cpo6cbeginE:
	.zero		1
	.type		_ZN34_INTERNAL_998f501f_4_k_cu_fd48b4504cuda3std6ranges3__45__cpo6cbeginE,@object
	.size		_ZN34_INTERNAL_998f501f_4_k_cu_fd48b4504cuda3std6ranges3__45__cpo6cbeginE,(_ZN34_INTERNAL_998f501f_4_k_cu_fd48b4506thrust24THRUST_300001_SM_1000_NS12placeholders2_7E - _ZN34_INTERNAL_998f501f_4_k_cu_fd48b4504cuda3std6ranges3__45__cpo6cbeginE)
_ZN34_INTERNAL_998f501f_4_k_cu_fd48b4504cuda3std6ranges3__45__cpo6cbeginE:
	.zero		1
	.type		_ZN34_INTERNAL_998f501f_4_k_cu_fd48b4506thrust24THRUST_300001_SM_1000_NS12placeholders2_7E,@object
	.size		_ZN34_INTERNAL_998f501f_4_k_cu_fd48b4506thrust24THRUST_300001_SM_1000_NS12placeholders2_7E,(_ZN34_INTERNAL_998f501f_4_k_cu_fd48b4504cuda3std3__45__cpo7crbeginE - _ZN34_INTERNAL_998f501f_4_k_cu_fd48b4506thrust24THRUST_300001_SM_1000_NS12placeholders2_7E)
_ZN34_INTERNAL_998f501f_4_k_cu_fd48b4506thrust24THRUST_300001_SM_1000_NS12placeholders2_7E:
	.zero		1
	.type		_ZN34_INTERNAL_998f501f_4_k_cu_fd48b4504cuda3std3__45__cpo7crbeginE,@object
	.size		_ZN34_INTERNAL_998f501f_4_k_cu_fd48b4504cuda3std3__45__cpo7crbeginE,(_ZN34_INTERNAL_998f501f_4_k_cu_fd48b4504cuda3std6ranges3__45__cpo4nextE - _ZN34_INTERNAL_998f501f_4_k_cu_fd48b4504cuda3std3__45__cpo7crbeginE)
_ZN34_INTERNAL_998f501f_4_k_cu_fd48b4504cuda3std3__45__cpo7crbeginE:
	.zero		1
	.type		_ZN34_INTERNAL_998f501f_4_k_cu_fd48b4504cuda3std6ranges3__45__cpo4nextE,@object
	.size		_ZN34_INTERNAL_998f501f_4_k_cu_fd48b4504cuda3std6ranges3__45__cpo4nextE,(_ZN34_INTERNAL_998f501f_4_k_cu_fd48b4504cuda3std6ranges3__45__cpo4swapE - _ZN34_INTERNAL_998f501f_4_k_cu_fd48b4504cuda3std6ranges3__45__cpo4nextE)
_ZN34_INTERNAL_998f501f_4_k_cu_fd48b4504cuda3std6ranges3__45__cpo4nextE:
	.zero		1
	.type		_ZN34_INTERNAL_998f501f_4_k_cu_fd48b4504cuda3std6ranges3__45__cpo4swapE,@object
	.size		_ZN34_INTERNAL_998f501f_4_k_cu_fd48b4504cuda3std6ranges3__45__cpo4swapE,(_ZN34_INTERNAL_998f501f_4_k_cu_fd48b4506thrust24THRUST_300001_SM_1000_NS8cuda_cub10par_nosyncE - _ZN34_INTERNAL_998f501f_4_k_cu_fd48b4504cuda3std6ranges3__45__cpo4swapE)
_ZN34_INTERNAL_998f501f_4_k_cu_fd48b4504cuda3std6ranges3__45__cpo4swapE:
	.zero		1
	.type		_ZN34_INTERNAL_998f501f_4_k_cu_fd48b4506thrust24THRUST_300001_SM_1000_NS8cuda_cub10par_nosyncE,@object
	.size		_ZN34_INTERNAL_998f501f_4_k_cu_fd48b4506thrust24THRUST_300001_SM_1000_NS8cuda_cub10par_nosyncE,(_ZN34_INTERNAL_998f501f_4_k_cu_fd48b4506thrust24THRUST_300001_SM_1000_NS12placeholders2_9E - _ZN34_INTERNAL_998f501f_4_k_cu_fd48b4506thrust24THRUST_300001_SM_1000_NS8cuda_cub10par_nosyncE)
_ZN34_INTERNAL_998f501f_4_k_cu_fd48b4506thrust24THRUST_300001_SM_1000_NS8cuda_cub10par_nosyncE:
	.zero		1
	.type		_ZN34_INTERNAL_998f501f_4_k_cu_fd48b4506thrust24THRUST_300001_SM_1000_NS12placeholders2_9E,@object
	.size		_ZN34_INTERNAL_998f501f_4_k_cu_fd48b4506thrust24THRUST_300001_SM_1000_NS12placeholders2_9E,(_ZN34_INTERNAL_998f501f_4_k_cu_fd48b4504cuda3std3__436_GLOBAL__N__998f501f_4_k_cu_fd48b4506ignoreE - _ZN34_INTERNAL_998f501f_4_k_cu_fd48b4506thrust24THRUST_300001_SM_1000_NS12placeholders2_9E)
_ZN34_INTERNAL_998f501f_4_k_cu_fd48b4506thrust24THRUST_300001_SM_1000_NS12placeholders2_9E:
	.zero		1
	.type		_ZN34_INTERNAL_998f501f_4_k_cu_fd48b4504cuda3std3__436_GLOBAL__N__998f501f_4_k_cu_fd48b4506ignoreE,@object
	.size		_ZN34_INTERNAL_998f501f_4_k_cu_fd48b4504cuda3std3__436_GLOBAL__N__998f501f_4_k_cu_fd48b4506ignoreE,(_ZN34_INTERNAL_998f501f_4_k_cu_fd48b4504cuda3std6ranges3__45__cpo4dataE - _ZN34_INTERNAL_998f501f_4_k_cu_fd48b4504cuda3std3__436_GLOBAL__N__998f501f_4_k_cu_fd48b4506ignoreE)
_ZN34_INTERNAL_998f501f_4_k_cu_fd48b4504cuda3std3__436_GLOBAL__N__998f501f_4_k_cu_fd48b4506ignoreE:
	.zero		1
	.type		_ZN34_INTERNAL_998f501f_4_k_cu_fd48b4504cuda3std6ranges3__45__cpo4dataE,@object
	.size		_ZN34_INTERNAL_998f501f_4_k_cu_fd48b4504cuda3std6ranges3__45__cpo4dataE,(_ZN34_INTERNAL_998f501f_4_k_cu_fd48b4506thrust24THRUST_300001_SM_1000_NS12placeholders2_1E - _ZN34_INTERNAL_998f501f_4_k_cu_fd48b4504cuda3std6ranges3__45__cpo4dataE)
_ZN34_INTERNAL_998f501f_4_k_cu_fd48b4504cuda3std6ranges3__45__cpo4dataE:
	.zero		1
	.type		_ZN34_INTERNAL_998f501f_4_k_cu_fd48b4506thrust24THRUST_300001_SM_1000_NS12placeholders2_1E,@object
	.size		_ZN34_INTERNAL_998f501f_4_k_cu_fd48b4506thrust24THRUST_300001_SM_1000_NS12placeholders2_1E,(_ZN34_INTERNAL_998f501f_4_k_cu_fd48b4504cuda3std3__45__cpo5beginE - _ZN34_INTERNAL_998f501f_4_k_cu_fd48b4506thrust24THRUST_300001_SM_1000_NS12placeholders2_1E)
_ZN34_INTERNAL_998f501f_4_k_cu_fd48b4506thrust24THRUST_300001_SM_1000_NS12placeholders2_1E:
	.zero		1
	.type		_ZN34_INTERNAL_998f501f_4_k_cu_fd48b4504cuda3std3__45__cpo5beginE,@object
	.size		_ZN34_INTERNAL_998f501f_4_k_cu_fd48b4504cuda3std3__45__cpo5beginE,(_ZN34_INTERNAL_998f501f_4_k_cu_fd48b4504cuda3std6ranges3__45__cpo5beginE - _ZN34_INTERNAL_998f501f_4_k_cu_fd48b4504cuda3std3__45__cpo5beginE)
_ZN34_INTERNAL_998f501f_4_k_cu_fd48b4504cuda3std3__45__cpo5beginE:
	.zero		1
	.type		_ZN34_INTERNAL_998f501f_4_k_cu_fd48b4504cuda3std6ranges3__45__cpo5beginE,@object
	.size		_ZN34_INTERNAL_998f501f_4_k_cu_fd48b4504cuda3std6ranges3__45__cpo5beginE,(_ZN34_INTERNAL_998f501f_4_k_cu_fd48b4506thrust24THRUST_300001_SM_1000_NS12placeholders2_5E - _ZN34_INTERNAL_998f501f_4_k_cu_fd48b4504cuda3std6ranges3__45__cpo5beginE)
_ZN34_INTERNAL_998f501f_4_k_cu_fd48b4504cuda3std6ranges3__45__cpo5beginE:
	.zero		1
	.type		_ZN34_INTERNAL_998f501f_4_k_cu_fd48b4506thrust24THRUST_300001_SM_1000_NS12placeholders2_5E,@object
	.size		_ZN34_INTERNAL_998f501f_4_k_cu_fd48b4506thrust24THRUST_300001_SM_1000_NS12placeholders2_5E,(_ZN34_INTERNAL_998f501f_4_k_cu_fd48b4504cuda3std3__45__cpo6rbeginE - _ZN34_INTERNAL_998f501f_4_k_cu_fd48b4506thrust24THRUST_300001_SM_1000_NS12placeholders2_5E)
_ZN34_INTERNAL_998f501f_4_k_cu_fd48b4506thrust24THRUST_300001_SM_1000_NS12placeholders2_5E:
	.zero		1
	.type		_ZN34_INTERNAL_998f501f_4_k_cu_fd48b4504cuda3std3__45__cpo6rbeginE,@object
	.size		_ZN34_INTERNAL_998f501f_4_k_cu_fd48b4504cuda3std3__45__cpo6rbeginE,(_ZN34_INTERNAL_998f501f_4_k_cu_fd48b4504cuda3std6ranges3__45__cpo7advanceE - _ZN34_INTERNAL_998f501f_4_k_cu_fd48b4504cuda3std3__45__cpo6rbeginE)
_ZN34_INTERNAL_998f501f_4_k_cu_fd48b4504cuda3std3__45__cpo6rbeginE:
	.zero		1
	.type		_ZN34_INTERNAL_998f501f_4_k_cu_fd48b4504cuda3std6ranges3__45__cpo7advanceE,@object
	.size		_ZN34_INTERNAL_998f501f_4_k_cu_fd48b4504cuda3std6ranges3__45__cpo7advanceE,(_ZN34_INTERNAL_998f501f_4_k_cu_fd48b4504cuda3std3__47nulloptE - _ZN34_INTERNAL_998f501f_4_k_cu_fd48b4504cuda3std6ranges3__45__cpo7advanceE)
_ZN34_INTERNAL_998f501f_4_k_cu_fd48b4504cuda3std6ranges3__45__cpo7advanceE:
	.zero		1
	.type		_ZN34_INTERNAL_998f501f_4_k_cu_fd48b4504cuda3std3__47nulloptE,@object
	.size		_ZN34_INTERNAL_998f501f_4_k_cu_fd48b4504cuda3std3__47nulloptE,(_ZN34_INTERNAL_998f501f_4_k_cu_fd48b4504cuda3std6ranges3__45__cpo8distanceE - _ZN34_INTERNAL_998f501f_4_k_cu_fd48b4504cuda3std3__47nulloptE)
_ZN34_INTERNAL_998f501f_4_k_cu_fd48b4504cuda3std3__47nulloptE:
	.zero		1
	.type		_ZN34_INTERNAL_998f501f_4_k_cu_fd48b4504cuda3std6ranges3__45__cpo8distanceE,@object
	.size		_ZN34_INTERNAL_998f501f_4_k_cu_fd48b4504cuda3std6ranges3__45__cpo8distanceE,(_ZN34_INTERNAL_998f501f_4_k_cu_fd48b4506thrust24THRUST_300001_SM_1000_NS12placeholders3_10E - _ZN34_INTERNAL_998f501f_4_k_cu_fd48b4504cuda3std6ranges3__45__cpo8distanceE)
_ZN34_INTERNAL_998f501f_4_k_cu_fd48b4504cuda3std6ranges3__45__cpo8distanceE:
	.zero		1
	.type		_ZN34_INTERNAL_998f501f_4_k_cu_fd48b4506thrust24THRUST_300001_SM_1000_NS12placeholders3_10E,@object
	.size		_ZN34_INTERNAL_998f501f_4_k_cu_fd48b4506thrust24THRUST_300001_SM_1000_NS12placeholders3_10E,(_ZN34_INTERNAL_998f501f_4_k_cu_fd48b4504cuda3std3__419piecewise_constructE - _ZN34_INTERNAL_998f501f_4_k_cu_fd48b4506thrust24THRUST_300001_SM_1000_NS12placeholders3_10E)
_ZN34_INTERNAL_998f501f_4_k_cu_fd48b4506thrust24THRUST_300001_SM_1000_NS12placeholders3_10E:
	.zero		1
	.type		_ZN34_INTERNAL_998f501f_4_k_cu_fd48b4504cuda3std3__419piecewise_constructE,@object
	.size		_ZN34_INTERNAL_998f501f_4_k_cu_fd48b4504cuda3std3__419piecewise_constructE,(_ZN34_INTERNAL_998f501f_4_k_cu_fd48b4504cuda3std6ranges3__45__cpo5cdataE - _ZN34_INTERNAL_998f501f_4_k_cu_fd48b4504cuda3std3__419piecewise_constructE)
_ZN34_INTERNAL_998f501f_4_k_cu_fd48b4504cuda3std3__419piecewise_constructE:
	.zero		1
	.type		_ZN34_INTERNAL_998f501f_4_k_cu_fd48b4504cuda3std6ranges3__45__cpo5cdataE,@object
	.size		_ZN34_INTERNAL_998f501f_4_k_cu_fd48b4504cuda3std6ranges3__45__cpo5cdataE,(_ZN34_INTERNAL_998f501f_4_k_cu_fd48b4506thrust24THRUST_300001_SM_1000_NS12placeholders2_2E - _ZN34_INTERNAL_998f501f_4_k_cu_fd48b4504cuda3std6ranges3__45__cpo5cdataE)
_ZN34_INTERNAL_998f501f_4_k_cu_fd48b4504cuda3std6ranges3__45__cpo5cdataE:
	.zero		1
	.type		_ZN34_INTERNAL_998f501f_4_k_cu_fd48b4506thrust24THRUST_300001_SM_1000_NS12placeholders2_2E,@object
	.size		_ZN34_INTERNAL_998f501f_4_k_cu_fd48b4506thrust24THRUST_300001_SM_1000_NS12placeholders2_2E,(_ZN34_INTERNAL_998f501f_4_k_cu_fd48b4504cuda3std3__45__cpo3endE - _ZN34_INTERNAL_998f501f_4_k_cu_fd48b4506thrust24THRUST_300001_SM_1000_NS12placeholders2_2E)
_ZN34_INTERNAL_998f501f_4_k_cu_fd48b4506thrust24THRUST_300001_SM_1000_NS12placeholders2_2E:
	.zero		1
	.type		_ZN34_INTERNAL_998f501f_4_k_cu_fd48b4504cuda3std3__45__cpo3endE,@object
	.size		_ZN34_INTERNAL_998f501f_4_k_cu_fd48b4504cuda3std3__45__cpo3endE,(_ZN34_INTERNAL_998f501f_4_k_cu_fd48b4504cuda3std6ranges3__45__cpo3endE - _ZN34_INTERNAL_998f501f_4_k_cu_fd48b4504cuda3std3__45__cpo3endE)
_ZN34_INTERNAL_998f501f_4_k_cu_fd48b4504cuda3std3__45__cpo3endE:
	.zero		1
	.type		_ZN34_INTERNAL_998f501f_4_k_cu_fd48b4504cuda3std6ranges3__45__cpo3endE,@object
	.size		_ZN34_INTERNAL_998f501f_4_k_cu_fd48b4504cuda3std6ranges3__45__cpo3endE,(_ZN34_INTERNAL_998f501f_4_k_cu_fd48b4506thrust24THRUST_300001_SM_1000_NS12placeholders2_6E - _ZN34_INTERNAL_998f501f_4_k_cu_fd48b4504cuda3std6ranges3__45__cpo3endE)
_ZN34_INTERNAL_998f501f_4_k_cu_fd48b4504cuda3std6ranges3__45__cpo3endE:
	.zero		1
	.type		_ZN34_INTERNAL_998f501f_4_k_cu_fd48b4506thrust24THRUST_300001_SM_1000_NS12placeholders2_6E,@object
	.size		_ZN34_INTERNAL_998f501f_4_k_cu_fd48b4506thrust24THRUST_300001_SM_1000_NS12placeholders2_6E,(_ZN34_INTERNAL_998f501f_4_k_cu_fd48b4504cuda3std3__45__cpo4rendE - _ZN34_INTERNAL_998f501f_4_k_cu_fd48b4506thrust24THRUST_300001_SM_1000_NS12placeholders2_6E)
_ZN34_INTERNAL_998f501f_4_k_cu_fd48b4506thrust24THRUST_300001_SM_1000_NS12placeholders2_6E:
	.zero		1
	.type		_ZN34_INTERNAL_998f501f_4_k_cu_fd48b4504cuda3std3__45__cpo4rendE,@object
	.size		_ZN34_INTERNAL_998f501f_4_k_cu_fd48b4504cuda3std3__45__cpo4rendE,(_ZN34_INTERNAL_998f501f_4_k_cu_fd48b4504cuda3std6ranges3__45__cpo9iter_swapE - _ZN34_INTERNAL_998f501f_4_k_cu_fd48b4504cuda3std3__45__cpo4rendE)
_ZN34_INTERNAL_998f501f_4_k_cu_fd48b4504cuda3std3__45__cpo4rendE:
	.zero		1
	.type		_ZN34_INTERNAL_998f501f_4_k_cu_fd48b4504cuda3std6ranges3__45__cpo9iter_swapE,@object
	.size		_ZN34_INTERNAL_998f501f_4_k_cu_fd48b4504cuda3std6ranges3__45__cpo9iter_swapE,(_ZN34_INTERNAL_998f501f_4_k_cu_fd48b4504cuda3std3__48unexpectE - _ZN34_INTERNAL_998f501f_4_k_cu_fd48b4504cuda3std6ranges3__45__cpo9iter_swapE)
_ZN34_INTERNAL_998f501f_4_k_cu_fd48b4504cuda3std6ranges3__45__cpo9iter_swapE:
	.zero		1
	.type		_ZN34_INTERNAL_998f501f_4_k_cu_fd48b4504cuda3std3__48unexpectE,@object
	.size		_ZN34_INTERNAL_998f501f_4_k_cu_fd48b4504cuda3std3__48unexpectE,(_ZN34_INTERNAL_998f501f_4_k_cu_fd48b4506thrust24THRUST_300001_SM_1000_NS8cuda_cub3parE - _ZN34_INTERNAL_998f501f_4_k_cu_fd48b4504cuda3std3__48unexpectE)
_ZN34_INTERNAL_998f501f_4_k_cu_fd48b4504cuda3std3__48unexpectE:
	.zero		1
	.type		_ZN34_INTERNAL_998f501f_4_k_cu_fd48b4506thrust24THRUST_300001_SM_1000_NS8cuda_cub3parE,@object
	.size		_ZN34_INTERNAL_998f501f_4_k_cu_fd48b4506thrust24THRUST_300001_SM_1000_NS8cuda_cub3parE,(_ZN34_INTERNAL_998f501f_4_k_cu_fd48b4506thrust24THRUST_300001_SM_1000_NS12placeholders2_4E - _ZN34_INTERNAL_998f501f_4_k_cu_fd48b4506thrust24THRUST_300001_SM_1000_NS8cuda_cub3parE)
_ZN34_INTERNAL_998f501f_4_k_cu_fd48b4506thrust24THRUST_300001_SM_1000_NS8cuda_cub3parE:
	.zero		1
	.type		_ZN34_INTERNAL_998f501f_4_k_cu_fd48b4506thrust24THRUST_300001_SM_1000_NS12placeholders2_4E,@object
	.size		_ZN34_INTERNAL_998f501f_4_k_cu_fd48b4506thrust24THRUST_300001_SM_1000_NS12placeholders2_4E,(_ZN34_INTERNAL_998f501f_4_k_cu_fd48b4504cuda3std3__45__cpo4cendE - _ZN34_INTERNAL_998f501f_4_k_cu_fd48b4506thrust24THRUST_300001_SM_1000_NS12placeholders2_4E)
_ZN34_INTERNAL_998f501f_4_k_cu_fd48b4506thrust24THRUST_300001_SM_1000_NS12placeholders2_4E:
	.zero		1
	.type		_ZN34_INTERNAL_998f501f_4_k_cu_fd48b4504cuda3std3__45__cpo4cendE,@object
	.size		_ZN34_INTERNAL_998f501f_4_k_cu_fd48b4504cuda3std3__45__cpo4cendE,(_ZN34_INTERNAL_998f501f_4_k_cu_fd48b4504cuda3std6ranges3__45__cpo4cendE - _ZN34_INTERNAL_998f501f_4_k_cu_fd48b4504cuda3std3__45__cpo4cendE)
_ZN34_INTERNAL_998f501f_4_k_cu_fd48b4504cuda3std3__45__cpo4cendE:
	.zero		1
	.type		_ZN34_INTERNAL_998f501f_4_k_cu_fd48b4504cuda3std6ranges3__45__cpo4cendE,@object
	.size		_ZN34_INTERNAL_998f501f_4_k_cu_fd48b4504cuda3std6ranges3__45__cpo4cendE,(_ZN34_INTERNAL_998f501f_4_k_cu_fd48b4504cuda3std3__420unreachable_sentinelE - _ZN34_INTERNAL_998f501f_4_k_cu_fd48b4504cuda3std6ranges3__45__cpo4cendE)
_ZN34_INTERNAL_998f501f_4_k_cu_fd48b4504cuda3std6ranges3__45__cpo4cendE:
	.zero		1
	.type		_ZN34_INTERNAL_998f501f_4_k_cu_fd48b4504cuda3std3__420unreachable_sentinelE,@object
	.size		_ZN34_INTERNAL_998f501f_4_k_cu_fd48b4504cuda3std3__420unreachable_sentinelE,(_ZN34_INTERNAL_998f501f_4_k_cu_fd48b4504cuda3std6ranges3__45__cpo5ssizeE - _ZN34_INTERNAL_998f501f_4_k_cu_fd48b4504cuda3std3__420unreachable_sentinelE)
_ZN34_INTERNAL_998f501f_4_k_cu_fd48b4504cuda3std3__420unreachable_sentinelE:
	.zero		1
	.type		_ZN34_INTERNAL_998f501f_4_k_cu_fd48b4504cuda3std6ranges3__45__cpo5ssizeE,@object
	.size		_ZN34_INTERNAL_998f501f_4_k_cu_fd48b4504cuda3std6ranges3__45__cpo5ssizeE,(_ZN34_INTERNAL_998f501f_4_k_cu_fd48b4506thrust24THRUST_300001_SM_1000_NS12placeholders2_8E - _ZN34_INTERNAL_998f501f_4_k_cu_fd48b4504cuda3std6ranges3__45__cpo5ssizeE)
_ZN34_INTERNAL_998f501f_4_k_cu_fd48b4504cuda3std6ranges3__45__cpo5ssizeE:
	.zero		1
	.type		_ZN34_INTERNAL_998f501f_4_k_cu_fd48b4506thrust24THRUST_300001_SM_1000_NS12placeholders2_8E,@object
	.size		_ZN34_INTERNAL_998f501f_4_k_cu_fd48b4506thrust24THRUST_300001_SM_1000_NS12placeholders2_8E,(_ZN34_INTERNAL_998f501f_4_k_cu_fd48b4504cuda3std3__45__cpo5crendE - _ZN34_INTERNAL_998f501f_4_k_cu_fd48b4506thrust24THRUST_300001_SM_1000_NS12placeholders2_8E)
_ZN34_INTERNAL_998f501f_4_k_cu_fd48b4506thrust24THRUST_300001_SM_1000_NS12placeholders2_8E:
	.zero		1
	.type		_ZN34_INTERNAL_998f501f_4_k_cu_fd48b4504cuda3std3__45__cpo5crendE,@object
	.size		_ZN34_INTERNAL_998f501f_4_k_cu_fd48b4504cuda3std3__45__cpo5crendE,(_ZN34_INTERNAL_998f501f_4_k_cu_fd48b4504cuda3std6ranges3__45__cpo4prevE - _ZN34_INTERNAL_998f501f_4_k_cu_fd48b4504cuda3std3__45__cpo5crendE)
_ZN34_INTERNAL_998f501f_4_k_cu_fd48b4504cuda3std3__45__cpo5crendE:
	.zero		1
	.type		_ZN34_INTERNAL_998f501f_4_k_cu_fd48b4504cuda3std6ranges3__45__cpo4prevE,@object
	.size		_ZN34_INTERNAL_998f501f_4_k_cu_fd48b4504cuda3std6ranges3__45__cpo4prevE,(_ZN34_INTERNAL_998f501f_4_k_cu_fd48b4504cuda3std6ranges3__45__cpo9iter_moveE - _ZN34_INTERNAL_998f501f_4_k_cu_fd48b4504cuda3std6ranges3__45__cpo4prevE)
_ZN34_INTERNAL_998f501f_4_k_cu_fd48b4504cuda3std6ranges3__45__cpo4prevE:
	.zero		1
	.type		_ZN34_INTERNAL_998f501f_4_k_cu_fd48b4504cuda3std6ranges3__45__cpo9iter_moveE,@object
	.size		_ZN34_INTERNAL_998f501f_4_k_cu_fd48b4504cuda3std6ranges3__45__cpo9iter_moveE,(_ZN34_INTERNAL_998f501f_4_k_cu_fd48b4506thrust24THRUST_300001_SM_1000_NS6system6detail10sequential3seqE - _ZN34_INTERNAL_998f501f_4_k_cu_fd48b4504cuda3std6ranges3__45__cpo9iter_moveE)
_ZN34_INTERNAL_998f501f_4_k_cu_fd48b4504cuda3std6ranges3__45__cpo9iter_moveE:
	.zero		1
	.type		_ZN34_INTERNAL_998f501f_4_k_cu_fd48b4506thrust24THRUST_300001_SM_1000_NS6system6detail10sequential3seqE,@object
	.size		_ZN34_INTERNAL_998f501f_4_k_cu_fd48b4506thrust24THRUST_300001_SM_1000_NS6system6detail10sequential3seqE,(.L_31 - _ZN34_INTERNAL_998f501f_4_k_cu_fd48b4506thrust24THRUST_300001_SM_1000_NS6system6detail10sequential3seqE)
_ZN34_INTERNAL_998f501f_4_k_cu_fd48b4506thrust24THRUST_300001_SM_1000_NS6system6detail10sequential3seqE:
	.zero		1
.L_31:


//--------------------- .nv.constant0._ZN3cub18CUB_300001_SM_10006detail8for_each13static_kernelINS2_12policy_hub_t12policy_500_tEmN6thrust24THRUST_300001_SM_1000_NS8cuda_cub20__uninitialized_fill7functorINS7_10device_ptrIfEEfEEEEvT0_T1_ --------------------------
	.section	.nv.constant0._ZN3cub18CUB_300001_SM_10006detail8for_each13static_kernelINS2_12policy_hub_t12policy_500_tEmN6thrust24THRUST_300001_SM_1000_NS8cuda_cub20__uninitialized_fill7functorINS7_10device_ptrIfEEfEEEEvT0_T1_,"a",@progbits
	.sectionflags	@""
	.align	4
.nv.constant0._ZN3cub18CUB_300001_SM_10006detail8for_each13static_kernelINS2_12policy_hub_t12policy_500_tEmN6thrust24THRUST_300001_SM_1000_NS8cuda_cub20__uninitialized_fill7functorINS7_10device_ptrIfEEfEEEEvT0_T1_:
	.zero		920


//--------------------- .nv.constant0._ZN3cub18CUB_300001_SM_10006detail11EmptyKernelIvEEvv --------------------------
	.section	.nv.constant0._ZN3cub18CUB_300001_SM_10006detail11EmptyKernelIvEEvv,"a",@progbits
	.sectionflags	@""
	.align	4
.nv.constant0._ZN3cub18CUB_300001_SM_10006detail11EmptyKernelIvEEvv:
	.zero		896


//--------------------- .nv.constant0._Z8warpSortPfi --------------------------
	.section	.nv.constant0._Z8warpSortPfi,"a",@progbits
	.sectionflags	@""
	.align	4
.nv.constant0._Z8warpSortPfi:
	.zero		908


//--------------------- SYMBOLS --------------------------

	.type		.nv.reservedSmem.offset0,@object
	.size		.nv.reservedSmem.offset0,0x4
